//
// Generated by NVIDIA NVVM Compiler
//
// Compiler Build ID: CL-36424714
// Cuda compilation tools, release 13.0, V13.0.88
// Based on NVVM 20.0.0
//

.version 9.0
.target sm_100
.address_size 64

	// .globl	_Z8kernel_APfi
.func  (.param .b64 func_retval0) __internal_accurate_pow
(
	.param .b64 __internal_accurate_pow_param_0
)
;

.visible .entry _Z8kernel_APfi(
	.param .u64 .ptr .align 1 _Z8kernel_APfi_param_0,
	.param .u32 _Z8kernel_APfi_param_1
)
{
	.reg .pred 	%p<6>;
	.reg .b32 	%r<16>;
	.reg .b32 	%f<3>;
	.reg .b64 	%rd<8>;
	.reg .b64 	%fd<10>;

	ld.param.u64 	%rd2, [_Z8kernel_APfi_param_0];
	ld.param.u32 	%r7, [_Z8kernel_APfi_param_1];
	mov.u32 	%r8, %tid.x;
	mov.u32 	%r9, %ctaid.x;
	mov.u32 	%r1, %ntid.x;
	mad.lo.s32 	%r15, %r9, %r1, %r8;
	setp.ge.s32 	%p1, %r15, %r7;
	@%p1 bra 	$L__BB0_3;
	mov.f64 	%fd1, 0d400921F9F01B866E;
	{
	.reg .b32 %temp; 
	mov.b64 	{%temp, %r3}, %fd1;
	}
	mov.u32 	%r10, %nctaid.x;
	mul.lo.s32 	%r4, %r1, %r10;
	cvta.to.global.u64 	%rd1, %rd2;
$L__BB0_2:
	setp.lt.s32 	%p2, %r3, 0;
	cvt.rn.f64.s32 	%fd2, %r15;
	{
	.reg .b32 %temp; 
	mov.b64 	{%temp, %r11}, %fd2;
	}
	shr.u32 	%r12, %r11, 20;
	and.b32  	%r13, %r12, 2047;
	add.s32 	%r14, %r13, -1012;
	mov.b64 	%rd3, %fd2;
	shl.b64 	%rd4, %rd3, %r14;
	setp.eq.s64 	%p3, %rd4, -9223372036854775808;
	{ // callseq 0, 0
	.param .b64 param0;
	st.param.f64 	[param0], %fd2;
	.param .b64 retval0;
	call.uni (retval0), 
	__internal_accurate_pow, 
	(
	param0
	);
	ld.param.f64 	%fd3, [retval0];
	} // callseq 0
	neg.f64 	%fd5, %fd3;
	selp.f64 	%fd6, %fd5, %fd3, %p3;
	selp.f64 	%fd7, %fd6, %fd3, %p2;
	setp.eq.s32 	%p4, %r15, 0;
	sqrt.rn.f64 	%fd8, %fd7;
	add.f64 	%fd9, %fd8, %fd8;
	cvt.rn.f32.f64 	%f1, %fd9;
	selp.f32 	%f2, 0f40000000, %f1, %p4;
	mul.wide.s32 	%rd6, %r15, 4;
	add.s64 	%rd7, %rd1, %rd6;
	st.global.f32 	[%rd7], %f2;
	add.s32 	%r15, %r15, %r4;
	setp.lt.s32 	%p5, %r15, %r7;
	@%p5 bra 	$L__BB0_2;
$L__BB0_3:
	ret;

}
	// .globl	_Z8kernel_BPfi
.visible .entry _Z8kernel_BPfi(
	.param .u64 .ptr .align 1 _Z8kernel_BPfi_param_0,
	.param .u32 _Z8kernel_BPfi_param_1
)
{
	.reg .pred 	%p<6>;
	.reg .b32 	%r<16>;
	.reg .b32 	%f<3>;
	.reg .b64 	%rd<8>;
	.reg .b64 	%fd<10>;

	ld.param.u64 	%rd2, [_Z8kernel_BPfi_param_0];
	ld.param.u32 	%r7, [_Z8kernel_BPfi_param_1];
	mov.u32 	%r8, %tid.x;
	mov.u32 	%r9, %ctaid.x;
	mov.u32 	%r1, %ntid.x;
	mad.lo.s32 	%r15, %r9, %r1, %r8;
	setp.ge.s32 	%p1, %r15, %r7;
	@%p1 bra 	$L__BB1_3;
	mov.f64 	%fd1, 0d400921F9F01B866E;
	{
	.reg .b32 %temp; 
	mov.b64 	{%temp, %r3}, %fd1;
	}
	mov.u32 	%r10, %nctaid.x;
	mul.lo.s32 	%r4, %r1, %r10;
	cvta.to.global.u64 	%rd1, %rd2;
$L__BB1_2:
	setp.lt.s32 	%p2, %r3, 0;
	cvt.rn.f64.s32 	%fd2, %r15;
	{
	.reg .b32 %temp; 
	mov.b64 	{%temp, %r11}, %fd2;
	}
	shr.u32 	%r12, %r11, 20;
	and.b32  	%r13, %r12, 2047;
	add.s32 	%r14, %r13, -1012;
	mov.b64 	%rd3, %fd2;
	shl.b64 	%rd4, %rd3, %r14;
	setp.eq.s64 	%p3, %rd4, -9223372036854775808;
	{ // callseq 1, 0
	.param .b64 param0;
	st.param.f64 	[param0], %fd2;
	.param .b64 retval0;
	call.uni (retval0), 
	__internal_accurate_pow, 
	(
	param0
	);
	ld.param.f64 	%fd3, [retval0];
	} // callseq 1
	neg.f64 	%fd5, %fd3;
	selp.f64 	%fd6, %fd5, %fd3, %p3;
	selp.f64 	%fd7, %fd6, %fd3, %p2;
	setp.eq.s32 	%p4, %r15, 0;
	sqrt.rn.f64 	%fd8, %fd7;
	div.rn.f64 	%fd9, %fd8, 0d4008000000000000;
	cvt.rn.f32.f64 	%f1, %fd9;
	selp.f32 	%f2, 0f3EAAAAAB, %f1, %p4;
	mul.wide.s32 	%rd6, %r15, 4;
	add.s64 	%rd7, %rd1, %rd6;
	st.global.f32 	[%rd7], %f2;
	add.s32 	%r15, %r15, %r4;
	setp.lt.s32 	%p5, %r15, %r7;
	@%p5 bra 	$L__BB1_2;
$L__BB1_3:
	ret;

}
.func  (.param .b64 func_retval0) __internal_accurate_pow(
	.param .b64 __internal_accurate_pow_param_0
)
{
	.reg .pred 	%p<8>;
	.reg .b32 	%r<46>;
	.reg .b32 	%f<3>;
	.reg .b64 	%fd<109>;

	ld.param.f64 	%fd10, [__internal_accurate_pow_param_0];
	mov.f64 	%fd11, 0d400921F9F01B866E;
	{
	.reg .b32 %temp; 
	mov.b64 	{%temp, %r8}, %fd11;
	}
	{
	.reg .b32 %temp; 
	mov.b64 	{%r9, %temp}, %fd11;
	}
	shr.u32 	%r10, %r8, 20;
	setp.lt.u32 	%p1, %r8, 1048576;
	mov.f64 	%fd12, 0d436921F9F01B866E;
	{
	.reg .b32 %temp; 
	mov.b64 	{%temp, %r11}, %fd12;
	}
	{
	.reg .b32 %temp; 
	mov.b64 	{%r12, %temp}, %fd12;
	}
	shr.u32 	%r13, %r11, 20;
	add.s32 	%r14, %r13, -54;
	selp.b32 	%r15, %r12, %r9, %p1;
	selp.b32 	%r16, %r11, %r8, %p1;
	selp.b32 	%r1, %r14, %r10, %p1;
	add.s32 	%r45, %r1, -1023;
	and.b32  	%r17, %r16, -2146435073;
	or.b32  	%r18, %r17, 1072693248;
	mov.b64 	%fd107, {%r15, %r18};
	setp.lt.u32 	%p2, %r18, 1073127583;
	@%p2 bra 	$L__BB2_2;
	{
	.reg .b32 %temp; 
	mov.b64 	{%r19, %temp}, %fd107;
	}
	{
	.reg .b32 %temp; 
	mov.b64 	{%temp, %r20}, %fd107;
	}
	add.s32 	%r21, %r20, -1048576;
	mov.b64 	%fd107, {%r19, %r21};
	add.s32 	%r45, %r1, -1022;
$L__BB2_2:
	add.f64 	%fd13, %fd107, 0dBFF0000000000000;
	add.f64 	%fd14, %fd107, 0d3FF0000000000000;
	rcp.approx.ftz.f64 	%fd15, %fd14;
	neg.f64 	%fd16, %fd14;
	fma.rn.f64 	%fd17, %fd16, %fd15, 0d3FF0000000000000;
	fma.rn.f64 	%fd18, %fd17, %fd17, %fd17;
	fma.rn.f64 	%fd19, %fd18, %fd15, %fd15;
	mul.f64 	%fd20, %fd13, %fd19;
	fma.rn.f64 	%fd21, %fd13, %fd19, %fd20;
	mul.f64 	%fd22, %fd21, %fd21;
	fma.rn.f64 	%fd23, %fd22, 0d3EB0F5FF7D2CAFE2, 0d3ED0F5D241AD3B5A;
	fma.rn.f64 	%fd24, %fd23, %fd22, 0d3EF3B20A75488A3F;
	fma.rn.f64 	%fd25, %fd24, %fd22, 0d3F1745CDE4FAECD5;
	fma.rn.f64 	%fd26, %fd25, %fd22, 0d3F3C71C7258A578B;
	fma.rn.f64 	%fd27, %fd26, %fd22, 0d3F6249249242B910;
	fma.rn.f64 	%fd28, %fd27, %fd22, 0d3F89999999999DFB;
	sub.f64 	%fd29, %fd13, %fd21;
	add.f64 	%fd30, %fd29, %fd29;
	neg.f64 	%fd31, %fd21;
	fma.rn.f64 	%fd32, %fd31, %fd13, %fd30;
	mul.f64 	%fd33, %fd19, %fd32;
	fma.rn.f64 	%fd34, %fd22, %fd28, 0d3FB5555555555555;
	mov.f64 	%fd35, 0d3FB5555555555555;
	sub.f64 	%fd36, %fd35, %fd34;
	fma.rn.f64 	%fd37, %fd22, %fd28, %fd36;
	add.f64 	%fd38, %fd37, 0dBC46A4CB00B9E7B0;
	add.f64 	%fd39, %fd34, %fd38;
	sub.f64 	%fd40, %fd34, %fd39;
	add.f64 	%fd41, %fd38, %fd40;
	mul.rn.f64 	%fd42, %fd21, %fd21;
	neg.f64 	%fd43, %fd42;
	fma.rn.f64 	%fd44, %fd21, %fd21, %fd43;
	{
	.reg .b32 %temp; 
	mov.b64 	{%r22, %temp}, %fd33;
	}
	{
	.reg .b32 %temp; 
	mov.b64 	{%temp, %r23}, %fd33;
	}
	add.s32 	%r24, %r23, 1048576;
	mov.b64 	%fd45, {%r22, %r24};
	fma.rn.f64 	%fd46, %fd21, %fd45, %fd44;
	mul.rn.f64 	%fd47, %fd42, %fd21;
	neg.f64 	%fd48, %fd47;
	fma.rn.f64 	%fd49, %fd42, %fd21, %fd48;
	fma.rn.f64 	%fd50, %fd42, %fd33, %fd49;
	fma.rn.f64 	%fd51, %fd46, %fd21, %fd50;
	mul.rn.f64 	%fd52, %fd39, %fd47;
	neg.f64 	%fd53, %fd52;
	fma.rn.f64 	%fd54, %fd39, %fd47, %fd53;
	fma.rn.f64 	%fd55, %fd39, %fd51, %fd54;
	fma.rn.f64 	%fd56, %fd41, %fd47, %fd55;
	add.f64 	%fd57, %fd52, %fd56;
	sub.f64 	%fd58, %fd52, %fd57;
	add.f64 	%fd59, %fd56, %fd58;
	add.f64 	%fd60, %fd21, %fd57;
	sub.f64 	%fd61, %fd21, %fd60;
	add.f64 	%fd62, %fd57, %fd61;
	add.f64 	%fd63, %fd59, %fd62;
	add.f64 	%fd64, %fd33, %fd63;
	add.f64 	%fd65, %fd60, %fd64;
	sub.f64 	%fd66, %fd60, %fd65;
	add.f64 	%fd67, %fd64, %fd66;
	xor.b32  	%r25, %r45, -2147483648;
	mov.b32 	%r26, 1127219200;
	mov.b64 	%fd68, {%r25, %r26};
	mov.b32 	%r27, -2147483648;
	mov.b64 	%fd69, {%r27, %r26};
	sub.f64 	%fd70, %fd68, %fd69;
	fma.rn.f64 	%fd71, %fd70, 0d3FE62E42FEFA39EF, %fd65;
	fma.rn.f64 	%fd72, %fd70, 0dBFE62E42FEFA39EF, %fd71;
	sub.f64 	%fd73, %fd72, %fd65;
	sub.f64 	%fd74, %fd67, %fd73;
	fma.rn.f64 	%fd75, %fd70, 0d3C7ABC9E3B39803F, %fd74;
	add.f64 	%fd76, %fd71, %fd75;
	sub.f64 	%fd77, %fd71, %fd76;
	add.f64 	%fd78, %fd75, %fd77;
	{
	.reg .b32 %temp; 
	mov.b64 	{%temp, %r28}, %fd10;
	}
	{
	.reg .b32 %temp; 
	mov.b64 	{%r29, %temp}, %fd10;
	}
	shl.b32 	%r30, %r28, 1;
	setp.gt.u32 	%p3, %r30, -33554433;
	and.b32  	%r31, %r28, -15728641;
	selp.b32 	%r32, %r31, %r28, %p3;
	mov.b64 	%fd79, {%r29, %r32};
	mul.rn.f64 	%fd80, %fd76, %fd79;
	neg.f64 	%fd81, %fd80;
	fma.rn.f64 	%fd82, %fd76, %fd79, %fd81;
	fma.rn.f64 	%fd83, %fd78, %fd79, %fd82;
	add.f64 	%fd4, %fd80, %fd83;
	sub.f64 	%fd84, %fd80, %fd4;
	add.f64 	%fd5, %fd83, %fd84;
	fma.rn.f64 	%fd85, %fd4, 0d3FF71547652B82FE, 0d4338000000000000;
	{
	.reg .b32 %temp; 
	mov.b64 	{%r5, %temp}, %fd85;
	}
	mov.f64 	%fd86, 0dC338000000000000;
	add.rn.f64 	%fd87, %fd85, %fd86;
	fma.rn.f64 	%fd88, %fd87, 0dBFE62E42FEFA39EF, %fd4;
	fma.rn.f64 	%fd89, %fd87, 0dBC7ABC9E3B39803F, %fd88;
	fma.rn.f64 	%fd90, %fd89, 0d3E5ADE1569CE2BDF, 0d3E928AF3FCA213EA;
	fma.rn.f64 	%fd91, %fd90, %fd89, 0d3EC71DEE62401315;
	fma.rn.f64 	%fd92, %fd91, %fd89, 0d3EFA01997C89EB71;
	fma.rn.f64 	%fd93, %fd92, %fd89, 0d3F2A01A014761F65;
	fma.rn.f64 	%fd94, %fd93, %fd89, 0d3F56C16C1852B7AF;
	fma.rn.f64 	%fd95, %fd94, %fd89, 0d3F81111111122322;
	fma.rn.f64 	%fd96, %fd95, %fd89, 0d3FA55555555502A1;
	fma.rn.f64 	%fd97, %fd96, %fd89, 0d3FC5555555555511;
	fma.rn.f64 	%fd98, %fd97, %fd89, 0d3FE000000000000B;
	fma.rn.f64 	%fd99, %fd98, %fd89, 0d3FF0000000000000;
	fma.rn.f64 	%fd100, %fd99, %fd89, 0d3FF0000000000000;
	{
	.reg .b32 %temp; 
	mov.b64 	{%r6, %temp}, %fd100;
	}
	{
	.reg .b32 %temp; 
	mov.b64 	{%temp, %r7}, %fd100;
	}
	shl.b32 	%r33, %r5, 20;
	add.s32 	%r34, %r33, %r7;
	mov.b64 	%fd108, {%r6, %r34};
	{
	.reg .b32 %temp; 
	mov.b64 	{%temp, %r35}, %fd4;
	}
	mov.b32 	%f2, %r35;
	abs.f32 	%f1, %f2;
	setp.lt.f32 	%p4, %f1, 0f4086232B;
	@%p4 bra 	$L__BB2_5;
	setp.lt.f64 	%p5, %fd4, 0d0000000000000000;
	add.f64 	%fd101, %fd4, 0d7FF0000000000000;
	selp.f64 	%fd108, 0d0000000000000000, %fd101, %p5;
	setp.geu.f32 	%p6, %f1, 0f40874800;
	@%p6 bra 	$L__BB2_5;
	shr.u32 	%r36, %r5, 31;
	add.s32 	%r37, %r5, %r36;
	shr.s32 	%r38, %r37, 1;
	shl.b32 	%r39, %r38, 20;
	add.s32 	%r40, %r7, %r39;
	mov.b64 	%fd102, {%r6, %r40};
	sub.s32 	%r41, %r5, %r38;
	shl.b32 	%r42, %r41, 20;
	add.s32 	%r43, %r42, 1072693248;
	mov.b32 	%r44, 0;
	mov.b64 	%fd103, {%r44, %r43};
	mul.f64 	%fd108, %fd103, %fd102;
$L__BB2_5:
	abs.f64 	%fd104, %fd108;
	setp.eq.f64 	%p7, %fd104, 0d7FF0000000000000;
	fma.rn.f64 	%fd105, %fd108, %fd5, %fd108;
	selp.f64 	%fd106, %fd108, %fd105, %p7;
	st.param.f64 	[func_retval0], %fd106;
	ret;

}


// ===== COMPILED SASS (sm_100) =====

	.target	sm_100

	.elftype	@"ET_EXEC"


//--------------------- .note.nv.tkinfo           --------------------------
	.section	.note.nv.tkinfo,"",@"SHT_NOTE"
	.sectionflags	@"SHF_NOTE_NV_TKINFO"
	.tkinfo
        /*0018*/ 	.word	0x00000002
        /*0030*/ 	.string	""
        /*0030*/ 	.string	"ptxas"
        /*0030*/ 	.string	"Cuda compilation tools, release 13.0, V13.0.88"
        /*0030*/ 	.string	"Build cuda_13.0.r13.0/compiler.36424714_0"
        /*0030*/ 	.string	"-arch sm_100 -m 64 "



//--------------------- .note.nv.cuinfo           --------------------------
	.section	.note.nv.cuinfo,"",@"SHT_NOTE"
	.sectionflags	@"SHF_NOTE_NV_CUINFO"
        /*0018*/ 	.short	0x0002
        /*001a*/ 	.short	0x0064
        /*001c*/ 	.short	0x0082
	.zero		2


//--------------------- .nv.info                  --------------------------
	.section	.nv.info,"",@"SHT_CUDA_INFO"
	.align	4


	//----- nvinfo : EIATTR_REGCOUNT
	.align		4
        /*0000*/ 	.byte	0x04, 0x2f
        /*0002*/ 	.short	(.L_1 - .L_0)
	.align		4
.L_0:
        /*0004*/ 	.word	index@(_Z8kernel_APfi)
        /*0008*/ 	.word	0x0000001e


	//----- nvinfo : EIATTR_FRAME_SIZE
	.align		4
.L_1:
        /*000c*/ 	.byte	0x04, 0x11
        /*000e*/ 	.short	(.L_3 - .L_2)
	.align		4
.L_2:
        /*0010*/ 	.word	index@($_Z8kernel_APfi$__internal_accurate_pow)
        /*0014*/ 	.word	0x00000000


	//----- nvinfo : EIATTR_FRAME_SIZE
	.align		4
.L_3:
        /*0018*/ 	.byte	0x04, 0x11
        /*001a*/ 	.short	(.L_5 - .L_4)
	.align		4
.L_4:
        /*001c*/ 	.word	index@($__internal_2_$__cuda_sm20_dsqrt_rn_f64_mediumpath_v1)
        /*0020*/ 	.word	0x00000000


	//----- nvinfo : EIATTR_FRAME_SIZE
	.align		4
.L_5:
        /*0024*/ 	.byte	0x04, 0x11
        /*0026*/ 	.short	(.L_7 - .L_6)
	.align		4
.L_6:
        /*0028*/ 	.word	index@(_Z8kernel_APfi)
        /*002c*/ 	.word	0x00000000


	//----- nvinfo : EIATTR_REGCOUNT
	.align		4
.L_7:
        /*0030*/ 	.byte	0x04, 0x2f
        /*0032*/ 	.short	(.L_9 - .L_8)
	.align		4
.L_8:
        /*0034*/ 	.word	index@(_Z8kernel_BPfi)
        /*0038*/ 	.word	0x0000001e


	//----- nvinfo : EIATTR_FRAME_SIZE
	.align		4
.L_9:
        /*003c*/ 	.byte	0x04, 0x11
        /*003e*/ 	.short	(.L_11 - .L_10)
	.align		4
.L_10:
        /*0040*/ 	.word	index@($_Z8kernel_BPfi$__internal_accurate_pow)
        /*0044*/ 	.word	0x00000000


	//----- nvinfo : EIATTR_FRAME_SIZE
	.align		4
.L_11:
        /*0048*/ 	.byte	0x04, 0x11
        /*004a*/ 	.short	(.L_13 - .L_12)
	.align		4
.L_12:
        /*004c*/ 	.word	index@($__internal_1_$__cuda_sm20_dsqrt_rn_f64_mediumpath_v1)
        /*0050*/ 	.word	0x00000000


	//----- nvinfo : EIATTR_FRAME_SIZE
	.align		4
.L_13:
        /*0054*/ 	.byte	0x04, 0x11
        /*0056*/ 	.short	(.L_15 - .L_14)
	.align		4
.L_14:
        /*0058*/ 	.word	index@($__internal_0_$__cuda_sm20_div_rn_f64_full)
        /*005c*/ 	.word	0x00000000


	//----- nvinfo : EIATTR_FRAME_SIZE
	.align		4
.L_15:
        /*0060*/ 	.byte	0x04, 0x11
        /*0062*/ 	.short	(.L_17 - .L_16)
	.align		4
.L_16:
        /*0064*/ 	.word	index@(_Z8kernel_BPfi)
        /*0068*/ 	.word	0x00000000


	//----- nvinfo : EIATTR_MIN_STACK_SIZE
	.align		4
.L_17:
        /*006c*/ 	.byte	0x04, 0x12
        /*006e*/ 	.short	(.L_19 - .L_18)
	.align		4
.L_18:
        /*0070*/ 	.word	index@(_Z8kernel_BPfi)
        /*0074*/ 	.word	0x00000000


	//----- nvinfo : EIATTR_MIN_STACK_SIZE
	.align		4
.L_19:
        /*0078*/ 	.byte	0x04, 0x12
        /*007a*/ 	.short	(.L_21 - .L_20)
	.align		4
.L_20:
        /*007c*/ 	.word	index@(_Z8kernel_APfi)
        /*0080*/ 	.word	0x00000000
.L_21:


//--------------------- .nv.compat                --------------------------
	.section	.nv.compat,"",@"SHT_CUDA_COMPAT_INFO"
	.align	4
        /*0000*/ 	.byte	0x02, 0x09, 0x00, 0x00, 0x02, 0x02, 0x01, 0x00, 0x02, 0x05, 0x05, 0x00, 0x03, 0x07, 0x01, 0x01
        /*0010*/ 	.byte	0x02, 0x03, 0x00, 0x00, 0x02, 0x06, 0x01, 0x00, 0x04, 0x0b, 0x08, 0x00, 0x01, 0x00, 0x00, 0x00
        /*0020*/ 	.byte	0x00, 0x00, 0x00, 0x00


//--------------------- .nv.info._Z8kernel_BPfi   --------------------------
	.section	.nv.info._Z8kernel_BPfi,"",@"SHT_CUDA_INFO"
	.sectionflags	@""
	.align	4


	//----- nvinfo : EIATTR_CUDA_API_VERSION
	.align		4
        /*0000*/ 	.byte	0x04, 0x37
        /*0002*/ 	.short	(.L_23 - .L_22)
.L_22:
        /*0004*/ 	.word	0x00000082


	//----- nvinfo : EIATTR_KPARAM_INFO
	.align		4
.L_23:
        /*0008*/ 	.byte	0x04, 0x17
        /*000a*/ 	.short	(.L_25 - .L_24)
.L_24:
        /*000c*/ 	.word	0x00000000
        /*0010*/ 	.short	0x0001
        /*0012*/ 	.short	0x0008
        /*0014*/ 	.byte	0x00, 0xf0, 0x11, 0x00


	//----- nvinfo : EIATTR_KPARAM_INFO
	.align		4
.L_25:
        /*0018*/ 	.byte	0x04, 0x17
        /*001a*/ 	.short	(.L_27 - .L_26)
.L_26:
        /*001c*/ 	.word	0x00000000
        /*0020*/ 	.short	0x0000
        /*0022*/ 	.short	0x0000
        /*0024*/ 	.byte	0x00, 0xf5, 0x21, 0x00


	//----- nvinfo : EIATTR_SPARSE_MMA_MASK
	.align		4
.L_27:
        /*0028*/ 	.byte	0x03, 0x50
        /*002a*/ 	.short	0x0000


	//----- nvinfo : EIATTR_MAXREG_COUNT
	.align		4
        /*002c*/ 	.byte	0x03, 0x1b
        /*002e*/ 	.short	0x00ff


	//----- nvinfo : EIATTR_MERCURY_ISA_VERSION
	.align		4
        /*0030*/ 	.byte	0x03, 0x5f
        /*0032*/ 	.short	0x0101


	//----- nvinfo : EIATTR_VRC_CTA_INIT_COUNT
	.align		4
        /*0034*/ 	.byte	0x02, 0x4a
	.zero		1
	.zero		1


	//----- nvinfo : EIATTR_EXIT_INSTR_OFFSETS
	.align		4
        /*0038*/ 	.byte	0x04, 0x1c
        /*003a*/ 	.short	(.L_29 - .L_28)


	//   ....[0]....
.L_28:
        /*003c*/ 	.word	0x00000070


	//   ....[1]....
        /*0040*/ 	.word	0x00000420


	//----- nvinfo : EIATTR_CRS_STACK_SIZE
	.align		4
.L_29:
        /*0044*/ 	.byte	0x04, 0x1e
        /*0046*/ 	.short	(.L_31 - .L_30)
.L_30:
        /*0048*/ 	.word	0x00000000


	//----- nvinfo : EIATTR_CBANK_PARAM_SIZE
	.align		4
.L_31:
        /*004c*/ 	.byte	0x03, 0x19
        /*004e*/ 	.short	0x000c


	//----- nvinfo : EIATTR_PARAM_CBANK
	.align		4
        /*0050*/ 	.byte	0x04, 0x0a
        /*0052*/ 	.short	(.L_33 - .L_32)
	.align		4
.L_32:
        /*0054*/ 	.word	index@(.nv.constant0._Z8kernel_BPfi)
        /*0058*/ 	.short	0x0380
        /*005a*/ 	.short	0x000c


	//----- nvinfo : EIATTR_SW_WAR
	.align		4
.L_33:
        /*005c*/ 	.byte	0x04, 0x36
        /*005e*/ 	.short	(.L_35 - .L_34)
.L_34:
        /*0060*/ 	.word	0x00000008
.L_35:


//--------------------- .nv.info._Z8kernel_APfi   --------------------------
	.section	.nv.info._Z8kernel_APfi,"",@"SHT_CUDA_INFO"
	.sectionflags	@""
	.align	4


	//----- nvinfo : EIATTR_CUDA_API_VERSION
	.align		4
        /*0000*/ 	.byte	0x04, 0x37
        /*0002*/ 	.short	(.L_37 - .L_36)
.L_36:
        /*0004*/ 	.word	0x00000082


	//----- nvinfo : EIATTR_KPARAM_INFO
	.align		4
.L_37:
        /*0008*/ 	.byte	0x04, 0x17
        /*000a*/ 	.short	(.L_39 - .L_38)
.L_38:
        /*000c*/ 	.word	0x00000000
        /*0010*/ 	.short	0x0001
        /*0012*/ 	.short	0x0008
        /*0014*/ 	.byte	0x00, 0xf0, 0x11, 0x00


	//----- nvinfo : EIATTR_KPARAM_INFO
	.align		4
.L_39:
        /*0018*/ 	.byte	0x04, 0x17
        /*001a*/ 	.short	(.L_41 - .L_40)
.L_40:
        /*001c*/ 	.word	0x00000000
        /*0020*/ 	.short	0x0000
        /*0022*/ 	.short	0x0000
        /*0024*/ 	.byte	0x00, 0xf5, 0x21, 0x00


	//----- nvinfo : EIATTR_SPARSE_MMA_MASK
	.align		4
.L_41:
        /*0028*/ 	.byte	0x03, 0x50
        /*002a*/ 	.short	0x0000


	//----- nvinfo : EIATTR_MAXREG_COUNT
	.align		4
        /*002c*/ 	.byte	0x03, 0x1b
        /*002e*/ 	.short	0x00ff


	//----- nvinfo : EIATTR_MERCURY_ISA_VERSION
	.align		4
        /*0030*/ 	.byte	0x03, 0x5f
        /*0032*/ 	.short	0x0101


	//----- nvinfo : EIATTR_VRC_CTA_INIT_COUNT
	.align		4
        /*0034*/ 	.byte	0x02, 0x4a
	.zero		1
	.zero		1


	//----- nvinfo : EIATTR_EXIT_INSTR_OFFSETS
	.align		4
        /*0038*/ 	.byte	0x04, 0x1c
        /*003a*/ 	.short	(.L_43 - .L_42)


	//   ....[0]....
.L_42:
        /*003c*/ 	.word	0x00000070


	//   ....[1]....
        /*0040*/ 	.word	0x00000310


	//----- nvinfo : EIATTR_CRS_STACK_SIZE
	.align		4
.L_43:
        /*0044*/ 	.byte	0x04, 0x1e
        /*0046*/ 	.short	(.L_45 - .L_44)
.L_44:
        /*0048*/ 	.word	0x00000000


	//----- nvinfo : EIATTR_CBANK_PARAM_SIZE
	.align		4
.L_45:
        /*004c*/ 	.byte	0x03, 0x19
        /*004e*/ 	.short	0x000c


	//----- nvinfo : EIATTR_PARAM_CBANK
	.align		4
        /*0050*/ 	.byte	0x04, 0x0a
        /*0052*/ 	.short	(.L_47 - .L_46)
	.align		4
.L_46:
        /*0054*/ 	.word	index@(.nv.constant0._Z8kernel_APfi)
        /*0058*/ 	.short	0x0380
        /*005a*/ 	.short	0x000c


	//----- nvinfo : EIATTR_SW_WAR
	.align		4
.L_47:
        /*005c*/ 	.byte	0x04, 0x36
        /*005e*/ 	.short	(.L_49 - .L_48)
.L_48:
        /*0060*/ 	.word	0x00000008
.L_49:


//--------------------- .nv.callgraph             --------------------------
	.section	.nv.callgraph,"",@"SHT_CUDA_CALLGRAPH"
	.align	4
	.sectionentsize	8
	.align		4
        /*0000*/ 	.word	0x00000000
	.align		4
        /*0004*/ 	.word	0xffffffff
	.align		4
        /*0008*/ 	.word	0x00000000
	.align		4
        /*000c*/ 	.word	0xfffffffe
	.align		4
        /*0010*/ 	.word	0x00000000
	.align		4
        /*0014*/ 	.word	0xfffffffd
	.align		4
        /*0018*/ 	.word	0x00000000
	.align		4
        /*001c*/ 	.word	0xfffffffc


//--------------------- .text._Z8kernel_BPfi      --------------------------
	.section	.text._Z8kernel_BPfi,"ax",@progbits
	.align	128
        .global         _Z8kernel_BPfi
        .type           _Z8kernel_BPfi,@function
        .size           _Z8kernel_BPfi,(.L_x_28 - _Z8kernel_BPfi)
        .other          _Z8kernel_BPfi,@"STO_CUDA_ENTRY STV_DEFAULT"
_Z8kernel_BPfi:
.text._Z8kernel_BPfi:
[----:B------:R-:W-:Y:S01]  /*0000*/  LDC R1, c[0x0][0x37c] ;  /* 0x0000df00ff017b82 */ /* 0x000fe20000000800 */
[----:B------:R-:W0:Y:S07]  /*0010*/  S2R R27, SR_TID.X ;  /* 0x00000000001b7919 */ /* 0x000e2e0000002100 */
[----:B------:R-:W0:Y:S01]  /*0020*/  S2UR UR4, SR_CTAID.X ;  /* 0x00000000000479c3 */ /* 0x000e220000002500 */
[----:B------:R-:W1:Y:S07]  /*0030*/  LDCU UR5, c[0x0][0x388] ;  /* 0x00007100ff0577ac */ /* 0x000e6e0008000800 */
[----:B------:R-:W0:Y:S02]  /*0040*/  LDC R0, c[0x0][0x360] ;  /* 0x0000d800ff007b82 */ /* 0x000e240000000800 */
[----:B0-----:R-:W-:-:S05]  /*0050*/  IMAD R27, R0, UR4, R27 ;  /* 0x00000004001b7c24 */ /* 0x001fca000f8e021b */
[----:B-1----:R-:W-:-:S13]  /*0060*/  ISETP.GE.AND P0, PT, R27, UR5, PT ;  /* 0x000000051b007c0c */ /* 0x002fda000bf06270 */
[----:B------:R-:W-:Y:S05]  /*0070*/  @P0 EXIT ;  /* 0x000000000000094d */ /* 0x000fea0003800000 */
[----:B------:R-:W0:Y:S01]  /*0080*/  LDC.64 R4, c[0x0][0x380] ;  /* 0x0000e000ff047b82 */ /* 0x000e220000000a00 */
[----:B------:R-:W1:Y:S01]  /*0090*/  LDCU UR4, c[0x0][0x370] ;  /* 0x00006e00ff0477ac */ /* 0x000e620008000800 */
[----:B------:R-:W2:Y:S01]  /*00a0*/  LDCU.64 UR6, c[0x0][0x358] ;  /* 0x00006b00ff0677ac */ /* 0x000ea20008000a00 */
[----:B------:R-:W3:Y:S01]  /*00b0*/  LDCU UR10, c[0x0][0x388] ;  /* 0x00007100ff0a77ac */ /* 0x000ee20008000800 */
[----:B-1----:R-:W-:-:S07]  /*00c0*/  IMAD R0, R0, UR4, RZ ;  /* 0x0000000400007c24 */ /* 0x002fce000f8e02ff */
.L_x_5:
[----:B-1----:R1:W4:Y:S01]  /*00d0*/  I2F.F64 R2, R27 ;  /* 0x0000001b00027312 */ /* 0x0023220000201c00 */
[----:B------:R-:W-:Y:S01]  /*00e0*/  BSSY.RECONVERGENT B0, `(.L_x_0) ;  /* 0x0000003000007945 */ /* 0x000fe20003800200 */
[----:B------:R-:W-:-:S07]  /*00f0*/  MOV R26, 0x110 ;  /* 0x00000110001a7802 */ /* 0x000fce0000000f00 */
[----:B01234-:R-:W-:Y:S05]  /*0100*/  CALL.REL.NOINC `($_Z8kernel_BPfi$__internal_accurate_pow) ;  /* 0x0000000800b07944 */ /* 0x01ffea0003c00000 */
[----:B------:R-:W-:Y:S05]  /*0110*/  BSYNC.RECONVERGENT B0 ;  /* 0x0000000000007941 */ /* 0x000fea0003800200 */
.L_x_0:
[----:B------:R-:W0:Y:S01]  /*0120*/  MUFU.RSQ64H R11, R9 ;  /* 0x00000009000b7308 */ /* 0x000e220000001c00 */
[----:B------:R-:W-:Y:S01]  /*0130*/  VIADD R10, R9, 0xfcb00000 ;  /* 0xfcb00000090a7836 */ /* 0x000fe20000000000 */
[----:B------:R-:W-:Y:S01]  /*0140*/  BSSY.RECONVERGENT B0, `(.L_x_1) ;  /* 0x0000012000007945 */ /* 0x000fe20003800200 */
[----:B------:R-:W-:Y:S01]  /*0150*/  IMAD.MOV.U32 R6, RZ, RZ, 0x0 ;  /* 0x00000000ff067424 */ /* 0x000fe200078e00ff */
[----:B------:R-:W-:Y:S01]  /*0160*/  ISETP.NE.AND P1, PT, R27, RZ, PT ;  /* 0x000000ff1b00720c */ /* 0x000fe20003f25270 */
[----:B------:R-:W-:Y:S01]  /*0170*/  IMAD.MOV.U32 R7, RZ, RZ, 0x3fd80000 ;  /* 0x3fd80000ff077424 */ /* 0x000fe200078e00ff */
[----:B------:R-:W-:Y:S01]  /*0180*/  ISETP.GE.U32.AND P0, PT, R10, 0x7ca00000, PT ;  /* 0x7ca000000a00780c */ /* 0x000fe20003f06070 */
[----:B0-----:R-:W-:-:S08]  /*0190*/  DMUL R2, R10, R10 ;  /* 0x0000000a0a027228 */ /* 0x001fd00000000000 */
[----:B------:R-:W-:-:S08]  /*01a0*/  DFMA R2, R8, -R2, 1 ;  /* 0x3ff000000802742b */ /* 0x000fd00000000802 */
[----:B------:R-:W-:Y:S02]  /*01b0*/  DFMA R6, R2, R6, 0.5 ;  /* 0x3fe000000206742b */ /* 0x000fe40000000006 */
[----:B------:R-:W-:-:S08]  /*01c0*/  DMUL R2, R10, R2 ;  /* 0x000000020a027228 */ /* 0x000fd00000000000 */
[----:B------:R-:W-:-:S08]  /*01d0*/  DFMA R14, R6, R2, R10 ;  /* 0x00000002060e722b */ /* 0x000fd0000000000a */
[----:B------:R-:W-:Y:S02]  /*01e0*/  DMUL R16, R8, R14 ;  /* 0x0000000e08107228 */ /* 0x000fe40000000000 */
[----:B------:R-:W-:Y:S02]  /*01f0*/  VIADD R13, R15, 0xfff00000 ;  /* 0xfff000000f0d7836 */ /* 0x000fe40000000000 */
[----:B------:R-:W-:-:S04]  /*0200*/  IMAD.MOV.U32 R12, RZ, RZ, R14 ;  /* 0x000000ffff0c7224 */ /* 0x000fc800078e000e */
[----:B------:R-:W-:-:S08]  /*0210*/  DFMA R18, R16, -R16, R8 ;  /* 0x800000101012722b */ /* 0x000fd00000000008 */
[----:B------:R-:W-:Y:S01]  /*0220*/  DFMA R6, R18, R12, R16 ;  /* 0x0000000c1206722b */ /* 0x000fe20000000010 */
[----:B------:R-:W-:Y:S10]  /*0230*/  @!P0 BRA `(.L_x_2) ;  /* 0x0000000000088947 */ /* 0x000ff40003800000 */
[----:B------:R-:W-:-:S07]  /*0240*/  MOV R2, 0x260 ;  /* 0x0000026000027802 */ /* 0x000fce0000000f00 */
[----:B------:R-:W-:Y:S05]  /*0250*/  CALL.REL.NOINC `($__internal_1_$__cuda_sm20_dsqrt_rn_f64_mediumpath_v1) ;  /* 0x0000000400b47944 */ /* 0x000fea0003c00000 */
.L_x_2:
[----:B------:R-:W-:Y:S05]  /*0260*/  BSYNC.RECONVERGENT B0 ;  /* 0x0000000000007941 */ /* 0x000fea0003800200 */
.L_x_1:
[----:B------:R-:W0:Y:S01]  /*0270*/  MUFU.RCP64H R3, 3 ;  /* 0x4008000000037908 */ /* 0x000e220000001800 */
[----:B------:R-:W-:Y:S01]  /*0280*/  IMAD.MOV.U32 R10, RZ, RZ, 0x0 ;  /* 0x00000000ff0a7424 */ /* 0x000fe200078e00ff */
[----:B------:R-:W-:Y:S01]  /*0290*/  MOV R11, 0x40080000 ;  /* 0x40080000000b7802 */ /* 0x000fe20000000f00 */
[----:B------:R-:W-:Y:S01]  /*02a0*/  IMAD.MOV.U32 R2, RZ, RZ, 0x1 ;  /* 0x00000001ff027424 */ /* 0x000fe200078e00ff */
[----:B------:R-:W-:Y:S01]  /*02b0*/  FSETP.GEU.AND P2, PT, |R7|, 6.5827683646048100446e-37, PT ;  /* 0x036000000700780b */ /* 0x000fe20003f4e200 */
[----:B------:R-:W-:Y:S04]  /*02c0*/  BSSY.RECONVERGENT B0, `(.L_x_3) ;  /* 0x000000e000007945 */ /* 0x000fe80003800200 */
[----:B0-----:R-:W-:-:S08]  /*02d0*/  DFMA R8, R2, -R10, 1 ;  /* 0x3ff000000208742b */ /* 0x001fd0000000080a */
[----:B------:R-:W-:-:S08]  /*02e0*/  DFMA R8, R8, R8, R8 ;  /* 0x000000080808722b */ /* 0x000fd00000000008 */
[----:B------:R-:W-:-:S08]  /*02f0*/  DFMA R8, R2, R8, R2 ;  /* 0x000000080208722b */ /* 0x000fd00000000002 */
[----:B------:R-:W-:-:S08]  /*0300*/  DFMA R2, R8, -R10, 1 ;  /* 0x3ff000000802742b */ /* 0x000fd0000000080a */
[----:B------:R-:W-:-:S08]  /*0310*/  DFMA R2, R8, R2, R8 ;  /* 0x000000020802722b */ /* 0x000fd00000000008 */
[----:B------:R-:W-:-:S08]  /*0320*/  DMUL R8, R2, R6 ;  /* 0x0000000602087228 */ /* 0x000fd00000000000 */
[----:B------:R-:W-:-:S08]  /*0330*/  DFMA R10, R8, -3, R6 ;  /* 0xc0080000080a782b */ /* 0x000fd00000000006 */
[----:B------:R-:W-:-:S10]  /*0340*/  DFMA R2, R2, R10, R8 ;  /* 0x0000000a0202722b */ /* 0x000fd40000000008 */
[----:B------:R-:W-:-:S05]  /*0350*/  FFMA R8, RZ, 2.125, R3 ;  /* 0x40080000ff087823 */ /* 0x000fca0000000003 */
[----:B------:R-:W-:-:S13]  /*0360*/  FSETP.GT.AND P0, PT, |R8|, 1.469367938527859385e-39, PT ;  /* 0x001000000800780b */ /* 0x000fda0003f04200 */
[----:B------:R-:W-:Y:S05]  /*0370*/  @P0 BRA P2, `(.L_x_4) ;  /* 0x0000000000080947 */ /* 0x000fea0001000000 */
[----:B------:R-:W-:-:S07]  /*0380*/  MOV R10, 0x3a0 ;  /* 0x000003a0000a7802 */ /* 0x000fce0000000f00 */
[----:B------:R-:W-:Y:S05]  /*0390*/  CALL.REL.NOINC `($__internal_0_$__cuda_sm20_div_rn_f64_full) ;  /* 0x0000000000247944 */ /* 0x000fea0003c00000 */
.L_x_4:
[----:B------:R-:W-:Y:S05]  /*03a0*/  BSYNC.RECONVERGENT B0 ;  /* 0x0000000000007941 */ /* 0x000fea0003800200 */
.L_x_3:
[----:B------:R-:W0:Y:S01]  /*03b0*/  F2F.F32.F64 R2, R2 ;  /* 0x0000000200027310 */ /* 0x000e220000301000 */
[----:B------:R-:W-:-:S04]  /*03c0*/  IMAD.WIDE R6, R27, 0x4, R4 ;  /* 0x000000041b067825 */ /* 0x000fc800078e0204 */
[----:B------:R-:W-:-:S05]  /*03d0*/  IMAD.IADD R27, R0, 0x1, R27 ;  /* 0x00000001001b7824 */ /* 0x000fca00078e021b */
[----:B------:R-:W-:Y:S02]  /*03e0*/  ISETP.GE.AND P0, PT, R27, UR10, PT ;  /* 0x0000000a1b007c0c */ /* 0x000fe4000bf06270 */
[----:B0-----:R-:W-:-:S05]  /*03f0*/  FSEL R9, R2, 0.3333333432674407959, P1 ;  /* 0x3eaaaaab02097808 */ /* 0x001fca0000800000 */
[----:B------:R1:W-:Y:S06]  /*0400*/  STG.E desc[UR6][R6.64], R9 ;  /* 0x0000000906007986 */ /* 0x0003ec000c101906 */
[----:B------:R-:W-:Y:S05]  /*0410*/  @!P0 BRA `(.L_x_5) ;  /* 0xfffffffc002c8947 */ /* 0x000fea000383ffff */
[----:B------:R-:W-:Y:S05]  /*0420*/  EXIT ;  /* 0x000000000000794d */ /* 0x000fea0003800000 */
        .weak           $__internal_0_$__cuda_sm20_div_rn_f64_full
        .type           $__internal_0_$__cuda_sm20_div_rn_f64_full,@function
        .size           $__internal_0_$__cuda_sm20_div_rn_f64_full,($__internal_1_$__cuda_sm20_dsqrt_rn_f64_mediumpath_v1 - $__internal_0_$__cuda_sm20_div_rn_f64_full)
$__internal_0_$__cuda_sm20_div_rn_f64_full:
[----:B------:R-:W-:Y:S01]  /*0430*/  IMAD.MOV.U32 R3, RZ, RZ, 0x3ff80000 ;  /* 0x3ff80000ff037424 */ /* 0x000fe200078e00ff */
[C---:B------:R-:W-:Y:S01]  /*0440*/  FSETP.GEU.AND P2, PT, |R7|.reuse, 1.469367938527859385e-39, PT ;  /* 0x001000000700780b */ /* 0x040fe20003f4e200 */
[----:B------:R-:W-:Y:S01]  /*0450*/  IMAD.MOV.U32 R2, RZ, RZ, 0x0 ;  /* 0x00000000ff027424 */ /* 0x000fe200078e00ff */
[----:B------:R-:W-:Y:S01]  /*0460*/  LOP3.LUT R11, R7, 0x7ff00000, RZ, 0xc0, !PT ;  /* 0x7ff00000070b7812 */ /* 0x000fe200078ec0ff */
[----:B------:R-:W0:Y:S01]  /*0470*/  MUFU.RCP64H R9, R3 ;  /* 0x0000000300097308 */ /* 0x000e220000001800 */
[----:B------:R-:W-:Y:S01]  /*0480*/  IMAD.MOV.U32 R8, RZ, RZ, 0x1 ;  /* 0x00000001ff087424 */ /* 0x000fe200078e00ff */
[----:B------:R-:W-:Y:S01]  /*0490*/  BSSY.RECONVERGENT B1, `(.L_x_6) ;  /* 0x0000045000017945 */ /* 0x000fe20003800200 */
[----:B------:R-:W-:Y:S01]  /*04a0*/  IMAD.MOV.U32 R15, RZ, RZ, 0x1ca00000 ;  /* 0x1ca00000ff0f7424 */ /* 0x000fe200078e00ff */
[----:B------:R-:W-:Y:S01]  /*04b0*/  ISETP.GE.U32.AND P0, PT, R11, 0x40000000, PT ;  /* 0x400000000b00780c */ /* 0x000fe20003f06070 */
[----:B------:R-:W-:Y:S02]  /*04c0*/  IMAD.MOV.U32 R20, RZ, RZ, R11 ;  /* 0x000000ffff147224 */ /* 0x000fe400078e000b */
[----:B------:R-:W-:Y:S01]  /*04d0*/  IMAD.MOV.U32 R21, RZ, RZ, 0x40000000 ;  /* 0x40000000ff157424 */ /* 0x000fe200078e00ff */
[----:B------:R-:W-:-:S03]  /*04e0*/  SEL R15, R15, 0x63400000, !P0 ;  /* 0x634000000f0f7807 */ /* 0x000fc60004000000 */
[----:B------:R-:W-:Y:S01]  /*04f0*/  VIADD R22, R21, 0xffffffff ;  /* 0xffffffff15167836 */ /* 0x000fe20000000000 */
[----:B0-----:R-:W-:-:S08]  /*0500*/  DFMA R12, R8, -R2, 1 ;  /* 0x3ff00000080c742b */ /* 0x001fd00000000802 */
[----:B------:R-:W-:-:S08]  /*0510*/  DFMA R12, R12, R12, R12 ;  /* 0x0000000c0c0c722b */ /* 0x000fd0000000000c */
[----:B------:R-:W-:Y:S01]  /*0520*/  DFMA R16, R8, R12, R8 ;  /* 0x0000000c0810722b */ /* 0x000fe20000000008 */
[C-C-:B------:R-:W-:Y:S02]  /*0530*/  @!P2 LOP3.LUT R12, R15.reuse, 0x80000000, R7.reuse, 0xf8, !PT ;  /* 0x800000000f0ca812 */ /* 0x140fe400078ef807 */
[----:B------:R-:W-:Y:S02]  /*0540*/  LOP3.LUT R9, R15, 0x800fffff, R7, 0xf8, !PT ;  /* 0x800fffff0f097812 */ /* 0x000fe400078ef807 */
[----:B------:R-:W-:Y:S01]  /*0550*/  @!P2 LOP3.LUT R13, R12, 0x100000, RZ, 0xfc, !PT ;  /* 0x001000000c0da812 */ /* 0x000fe200078efcff */
[----:B------:R-:W-:Y:S01]  /*0560*/  @!P2 IMAD.MOV.U32 R12, RZ, RZ, RZ ;  /* 0x000000ffff0ca224 */ /* 0x000fe200078e00ff */
[----:B------:R-:W-:Y:S01]  /*0570*/  MOV R8, R6 ;  /* 0x0000000600087202 */ /* 0x000fe20000000f00 */
[----:B------:R-:W-:-:S05]  /*0580*/  DFMA R18, R16, -R2, 1 ;  /* 0x3ff000001012742b */ /* 0x000fca0000000802 */
[----:B------:R-:W-:-:S03]  /*0590*/  @!P2 DFMA R8, R8, 2, -R12 ;  /* 0x400000000808a82b */ /* 0x000fc6000000080c */
[----:B------:R-:W-:-:S07]  /*05a0*/  DFMA R12, R16, R18, R16 ;  /* 0x00000012100c722b */ /* 0x000fce0000000010 */
[----:B------:R-:W-:Y:S01]  /*05b0*/  @!P2 LOP3.LUT R20, R9, 0x7ff00000, RZ, 0xc0, !PT ;  /* 0x7ff000000914a812 */ /* 0x000fe200078ec0ff */
[----:B------:R-:W-:-:S04]  /*05c0*/  DMUL R16, R12, R8 ;  /* 0x000000080c107228 */ /* 0x000fc80000000000 */
[----:B------:R-:W-:-:S04]  /*05d0*/  VIADD R14, R20, 0xffffffff ;  /* 0xffffffff140e7836 */ /* 0x000fc80000000000 */
[----:B------:R-:W-:Y:S01]  /*05e0*/  DFMA R18, R16, -R2, R8 ;  /* 0x800000021012722b */ /* 0x000fe20000000008 */
[----:B------:R-:W-:-:S04]  /*05f0*/  ISETP.GT.U32.AND P0, PT, R14, 0x7feffffe, PT ;  /* 0x7feffffe0e00780c */ /* 0x000fc80003f04070 */
[----:B------:R-:W-:-:S03]  /*0600*/  ISETP.GT.U32.OR P0, PT, R22, 0x7feffffe, P0 ;  /* 0x7feffffe1600780c */ /* 0x000fc60000704470 */
[----:B------:R-:W-:-:S10]  /*0610*/  DFMA R12, R12, R18, R16 ;  /* 0x000000120c0c722b */ /* 0x000fd40000000010 */
[----:B------:R-:W-:Y:S05]  /*0620*/  @P0 BRA `(.L_x_7) ;  /* 0x0000000000680947 */ /* 0x000fea0003800000 */
[----:B------:R-:W-:-:S05]  /*0630*/  IMAD.MOV.U32 R6, RZ, RZ, 0x40000000 ;  /* 0x40000000ff067424 */ /* 0x000fca00078e00ff */
[----:B------:R-:W-:-:S04]  /*0640*/  VIADDMNMX R11, R11, -R6, 0xb9600000, !PT ;  /* 0xb96000000b0b7446 */ /* 0x000fc80007800906 */
[----:B------:R-:W-:-:S04]  /*0650*/  VIMNMX R6, PT, PT, R11, 0x46a00000, PT ;  /* 0x46a000000b067848 */ /* 0x000fc80003fe0100 */
[----:B------:R-:W-:Y:S01]  /*0660*/  IADD3 R11, PT, PT, -R15, R6, RZ ;  /* 0x000000060f0b7210 */ /* 0x000fe20007ffe1ff */
[----:B------:R-:W-:-:S04]  /*0670*/  IMAD.MOV.U32 R6, RZ, RZ, RZ ;  /* 0x000000ffff067224 */ /* 0x000fc800078e00ff */
[----:B------:R-:W-:-:S06]  /*0680*/  VIADD R7, R11, 0x7fe00000 ;  /* 0x7fe000000b077836 */ /* 0x000fcc0000000000 */
[----:B------:R-:W-:-:S10]  /*0690*/  DMUL R14, R12, R6 ;  /* 0x000000060c0e7228 */ /* 0x000fd40000000000 */
[----:B------:R-:W-:-:S13]  /*06a0*/  FSETP.GTU.AND P0, PT, |R15|, 1.469367938527859385e-39, PT ;  /* 0x001000000f00780b */ /* 0x000fda0003f0c200 */
[----:B------:R-:W-:Y:S05]  /*06b0*/  @P0 BRA `(.L_x_8) ;  /* 0x0000000000880947 */ /* 0x000fea0003800000 */
[----:B------:R-:W-:Y:S01]  /*06c0*/  DFMA R2, R12, -R2, R8 ;  /* 0x800000020c02722b */ /* 0x000fe20000000008 */
[----:B------:R-:W-:-:S09]  /*06d0*/  IMAD.MOV.U32 R6, RZ, RZ, RZ ;  /* 0x000000ffff067224 */ /* 0x000fd200078e00ff */
[C---:B------:R-:W-:Y:S02]  /*06e0*/  FSETP.NEU.AND P0, PT, R3.reuse, RZ, PT ;  /* 0x000000ff0300720b */ /* 0x040fe40003f0d000 */
[----:B------:R-:W-:-:S04]  /*06f0*/  LOP3.LUT R2, R3, 0x40080000, RZ, 0x3c, !PT ;  /* 0x4008000003027812 */ /* 0x000fc800078e3cff */
[----:B------:R-:W-:-:S04]  /*0700*/  LOP3.LUT R9, R2, 0x80000000, RZ, 0xc0, !PT ;  /* 0x8000000002097812 */ /* 0x000fc800078ec0ff */
[----:B------:R-:W-:-:S03]  /*0710*/  LOP3.LUT R7, R9, R7, RZ, 0xfc, !PT ;  /* 0x0000000709077212 */ /* 0x000fc600078efcff */
[----:B------:R-:W-:Y:S05]  /*0720*/  @!P0 BRA `(.L_x_8) ;  /* 0x00000000006c8947 */ /* 0x000fea0003800000 */
[----:B------:R-:W-:Y:S01]  /*0730*/  IMAD.MOV R3, RZ, RZ, -R11 ;  /* 0x000000ffff037224 */ /* 0x000fe200078e0a0b */
[----:B------:R-:W-:Y:S01]  /*0740*/  DMUL.RP R6, R12, R6 ;  /* 0x000000060c067228 */ /* 0x000fe20000008000 */
[----:B------:R-:W-:-:S06]  /*0750*/  IMAD.MOV.U32 R2, RZ, RZ, RZ ;  /* 0x000000ffff027224 */ /* 0x000fcc00078e00ff */
[----:B------:R-:W-:-:S03]  /*0760*/  DFMA R2, R14, -R2, R12 ;  /* 0x800000020e02722b */ /* 0x000fc6000000000c */
[----:B------:R-:W-:-:S03]  /*0770*/  LOP3.LUT R9, R7, R9, RZ, 0x3c, !PT ;  /* 0x0000000907097212 */ /* 0x000fc600078e3cff */
[----:B------:R-:W-:-:S04]  /*0780*/  IADD3 R2, PT, PT, -R11, -0x43300000, RZ ;  /* 0xbcd000000b027810 */ /* 0x000fc80007ffe1ff */
[----:B------:R-:W-:-:S04]  /*0790*/  FSETP.NEU.AND P0, PT, |R3|, R2, PT ;  /* 0x000000020300720b */ /* 0x000fc80003f0d200 */
[----:B------:R-:W-:Y:S02]  /*07a0*/  FSEL R14, R6, R14, !P0 ;  /* 0x0000000e060e7208 */ /* 0x000fe40004000000 */
[----:B------:R-:W-:Y:S01]  /*07b0*/  FSEL R15, R9, R15, !P0 ;  /* 0x0000000f090f7208 */ /* 0x000fe20004000000 */
[----:B------:R-:W-:Y:S06]  /*07c0*/  BRA `(.L_x_8) ;  /* 0x0000000000447947 */ /* 0x000fec0003800000 */
.L_x_7:
[----:B------:R-:W-:-:S14]  /*07d0*/  DSETP.NAN.AND P0, PT, R6, R6, PT ;  /* 0x000000060600722a */ /* 0x000fdc0003f08000 */
[----:B------:R-:W-:Y:S05]  /*07e0*/  @P0 BRA `(.L_x_9) ;  /* 0x0000000000340947 */ /* 0x000fea0003800000 */
[----:B------:R-:W-:Y:S01]  /*07f0*/  ISETP.NE.AND P0, PT, R20, R21, PT ;  /* 0x000000151400720c */ /* 0x000fe20003f05270 */
[----:B------:R-:W-:Y:S01]  /*0800*/  IMAD.MOV.U32 R15, RZ, RZ, -0x80000 ;  /* 0xfff80000ff0f7424 */ /* 0x000fe200078e00ff */
[----:B------:R-:W-:-:S11]  /*0810*/  MOV R14, 0x0 ;  /* 0x00000000000e7802 */ /* 0x000fd60000000f00 */
[----:B------:R-:W-:Y:S05]  /*0820*/  @!P0 BRA `(.L_x_8) ;  /* 0x00000000002c8947 */ /* 0x000fea0003800000 */
[----:B------:R-:W-:Y:S02]  /*0830*/  ISETP.NE.AND P0, PT, R20, 0x7ff00000, PT ;  /* 0x7ff000001400780c */ /* 0x000fe40003f05270 */
[----:B------:R-:W-:Y:S02]  /*0840*/  LOP3.LUT R6, R7, 0x40080000, RZ, 0x3c, !PT ;  /* 0x4008000007067812 */ /* 0x000fe400078e3cff */
[----:B------:R-:W-:Y:S02]  /*0850*/  ISETP.EQ.OR P0, PT, R21, RZ, !P0 ;  /* 0x000000ff1500720c */ /* 0x000fe40004702670 */
[----:B------:R-:W-:-:S11]  /*0860*/  LOP3.LUT R15, R6, 0x80000000, RZ, 0xc0, !PT ;  /* 0x80000000060f7812 */ /* 0x000fd600078ec0ff */
[----:B------:R-:W-:Y:S01]  /*0870*/  @P0 LOP3.LUT R2, R15, 0x7ff00000, RZ, 0xfc, !PT ;  /* 0x7ff000000f020812 */ /* 0x000fe200078efcff */
[----:B------:R-:W-:Y:S02]  /*0880*/  @!P0 IMAD.MOV.U32 R14, RZ, RZ, RZ ;  /* 0x000000ffff0e8224 */ /* 0x000fe400078e00ff */
[----:B------:R-:W-:Y:S02]  /*0890*/  @P0 IMAD.MOV.U32 R14, RZ, RZ, RZ ;  /* 0x000000ffff0e0224 */ /* 0x000fe400078e00ff */
[----:B------:R-:W-:Y:S01]  /*08a0*/  @P0 IMAD.MOV.U32 R15, RZ, RZ, R2 ;  /* 0x000000ffff0f0224 */ /* 0x000fe200078e0002 */
[----:B------:R-:W-:Y:S06]  /*08b0*/  BRA `(.L_x_8) ;  /* 0x0000000000087947 */ /* 0x000fec0003800000 */
.L_x_9:
[----:B------:R-:W-:Y:S01]  /*08c0*/  LOP3.LUT R15, R7, 0x80000, RZ, 0xfc, !PT ;  /* 0x00080000070f7812 */ /* 0x000fe200078efcff */
[----:B------:R-:W-:-:S07]  /*08d0*/  IMAD.MOV.U32 R14, RZ, RZ, R6 ;  /* 0x000000ffff0e7224 */ /* 0x000fce00078e0006 */
.L_x_8:
[----:B------:R-:W-:Y:S05]  /*08e0*/  BSYNC.RECONVERGENT B1 ;  /* 0x0000000000017941 */ /* 0x000fea0003800200 */
.L_x_6:
[----:B------:R-:W-:Y:S01]  /*08f0*/  IMAD.MOV.U32 R11, RZ, RZ, 0x0 ;  /* 0x00000000ff0b7424 */ /* 0x000fe200078e00ff */
[----:B------:R-:W-:Y:S01]  /*0900*/  MOV R2, R14 ;  /* 0x0000000e00027202 */ /* 0x000fe20000000f00 */
[----:B------:R-:W-:Y:S02]  /*0910*/  IMAD.MOV.U32 R3, RZ, RZ, R15 ;  /* 0x000000ffff037224 */ /* 0x000fe400078e000f */
[----:B------:R-:W-:Y:S05]  /*0920*/  RET.REL.NODEC R10 `(_Z8kernel_BPfi) ;  /* 0xfffffff40ab47950 */ /* 0x000fea0003c3ffff */
        .weak           $__internal_1_$__cuda_sm20_dsqrt_rn_f64_mediumpath_v1
        .type           $__internal_1_$__cuda_sm20_dsqrt_rn_f64_mediumpath_v1,@function
        .size           $__internal_1_$__cuda_sm20_dsqrt_rn_f64_mediumpath_v1,($_Z8kernel_BPfi$__internal_accurate_pow - $__internal_1_$__cuda_sm20_dsqrt_rn_f64_mediumpath_v1)
$__internal_1_$__cuda_sm20_dsqrt_rn_f64_mediumpath_v1:
[----:B------:R-:W-:Y:S01]  /*0930*/  ISETP.GE.U32.AND P0, PT, R10, -0x3400000, PT ;  /* 0xfcc000000a00780c */ /* 0x000fe20003f06070 */
[----:B------:R-:W-:Y:S01]  /*0940*/  BSSY.RECONVERGENT B1, `(.L_x_10) ;  /* 0x0000026000017945 */ /* 0x000fe20003800200 */
[----:B------:R-:W-:Y:S02]  /*0950*/  IMAD.MOV.U32 R12, RZ, RZ, R14 ;  /* 0x000000ffff0c7224 */ /* 0x000fe400078e000e */
[----:B------:R-:W-:Y:S02]  /*0960*/  IMAD.MOV.U32 R6, RZ, RZ, R18 ;  /* 0x000000ffff067224 */ /* 0x000fe400078e0012 */
[----:B------:R-:W-:-:S07]  /*0970*/  IMAD.MOV.U32 R7, RZ, RZ, R19 ;  /* 0x000000ffff077224 */ /* 0x000fce00078e0013 */
[----:B------:R-:W-:Y:S05]  /*0980*/  @!P0 BRA `(.L_x_11) ;  /* 0x0000000000208947 */ /* 0x000fea0003800000 */
[----:B------:R-:W-:-:S10]  /*0990*/  DFMA.RM R6, R6, R12, R16 ;  /* 0x0000000c0606722b */ /* 0x000fd40000004010 */
[----:B------:R-:W-:-:S04]  /*09a0*/  IADD3 R10, P0, PT, R6, 0x1, RZ ;  /* 0x00000001060a7810 */ /* 0x000fc80007f1e0ff */
[----:B------:R-:W-:-:S06]  /*09b0*/  IADD3.X R11, PT, PT, RZ, R7, RZ, P0, !PT ;  /* 0x00000007ff0b7210 */ /* 0x000fcc00007fe4ff */
[----:B------:R-:W-:-:S08]  /*09c0*/  DFMA.RP R8, -R6, R10, R8 ;  /* 0x0000000a0608722b */ /* 0x000fd00000008108 */
[----:B------:R-:W-:-:S06]  /*09d0*/  DSETP.GT.AND P0, PT, R8, RZ, PT ;  /* 0x000000ff0800722a */ /* 0x000fcc0003f04000 */
[----:B------:R-:W-:Y:S02]  /*09e0*/  FSEL R6, R10, R6, P0 ;  /* 0x000000060a067208 */ /* 0x000fe40000000000 */
[----:B------:R-:W-:Y:S01]  /*09f0*/  FSEL R7, R11, R7, P0 ;  /* 0x000000070b077208 */ /* 0x000fe20000000000 */
[----:B------:R-:W-:Y:S06]  /*0a00*/  BRA `(.L_x_12) ;  /* 0x0000000000647947 */ /* 0x000fec0003800000 */
.L_x_11:
[----:B------:R-:W-:-:S14]  /*0a10*/  DSETP.NE.AND P0, PT, R8, RZ, PT ;  /* 0x000000ff0800722a */ /* 0x000fdc0003f05000 */
[----:B------:R-:W-:Y:S05]  /*0a20*/  @!P0 BRA `(.L_x_13) ;  /* 0x0000000000588947 */ /* 0x000fea0003800000 */
[----:B------:R-:W-:-:S13]  /*0a30*/  ISETP.GE.AND P0, PT, R9, RZ, PT ;  /* 0x000000ff0900720c */ /* 0x000fda0003f06270 */
[----:B------:R-:W-:Y:S02]  /*0a40*/  @!P0 IMAD.MOV.U32 R6, RZ, RZ, 0x0 ;  /* 0x00000000ff068424 */ /* 0x000fe400078e00ff */
[----:B------:R-:W-:Y:S01]  /*0a50*/  @!P0 IMAD.MOV.U32 R7, RZ, RZ, -0x80000 ;  /* 0xfff80000ff078424 */ /* 0x000fe200078e00ff */
[----:B------:R-:W-:Y:S06]  /*0a60*/  @!P0 BRA `(.L_x_12) ;  /* 0x00000000004c8947 */ /* 0x000fec0003800000 */
[----:B------:R-:W-:-:S13]  /*0a70*/  ISETP.GT.AND P0, PT, R9, 0x7fefffff, PT ;  /* 0x7fefffff0900780c */ /* 0x000fda0003f04270 */
[----:B------:R-:W-:Y:S05]  /*0a80*/  @P0 BRA `(.L_x_13) ;  /* 0x0000000000400947 */ /* 0x000fea0003800000 */
[----:B------:R-:W-:Y:S01]  /*0a90*/  DMUL R6, R8, 8.11296384146066816958e+31 ;  /* 0x4690000008067828 */ /* 0x000fe20000000000 */
[----:B------:R-:W-:Y:S02]  /*0aa0*/  IMAD.MOV.U32 R12, RZ, RZ, 0x0 ;  /* 0x00000000ff0c7424 */ /* 0x000fe400078e00ff */
[----:B------:R-:W-:Y:S02]  /*0ab0*/  IMAD.MOV.U32 R8, RZ, RZ, RZ ;  /* 0x000000ffff087224 */ /* 0x000fe400078e00ff */
[----:B------:R-:W-:Y:S01]  /*0ac0*/  IMAD.MOV.U32 R13, RZ, RZ, 0x3fd80000 ;  /* 0x3fd80000ff0d7424 */ /* 0x000fe200078e00ff */
[----:B------:R-:W0:Y:S03]  /*0ad0*/  MUFU.RSQ64H R9, R7 ;  /* 0x0000000700097308 */ /* 0x000e260000001c00 */
[----:B0-----:R-:W-:-:S08]  /*0ae0*/  DMUL R10, R8, R8 ;  /* 0x00000008080a7228 */ /* 0x001fd00000000000 */
[----:B------:R-:W-:-:S08]  /*0af0*/  DFMA R10, R6, -R10, 1 ;  /* 0x3ff00000060a742b */ /* 0x000fd0000000080a */
[----:B------:R-:W-:Y:S02]  /*0b00*/  DFMA R12, R10, R12, 0.5 ;  /* 0x3fe000000a0c742b */ /* 0x000fe4000000000c */
[----:B------:R-:W-:-:S08]  /*0b10*/  DMUL R10, R8, R10 ;  /* 0x0000000a080a7228 */ /* 0x000fd00000000000 */
[----:B------:R-:W-:-:S08]  /*0b20*/  DFMA R10, R12, R10, R8 ;  /* 0x0000000a0c0a722b */ /* 0x000fd00000000008 */
[----:B------:R-:W-:Y:S02]  /*0b30*/  DMUL R8, R6, R10 ;  /* 0x0000000a06087228 */ /* 0x000fe40000000000 */
[----:B------:R-:W-:-:S06]  /*0b40*/  IADD3 R11, PT, PT, R11, -0x100000, RZ ;  /* 0xfff000000b0b7810 */ /* 0x000fcc0007ffe0ff */
[----:B------:R-:W-:-:S08]  /*0b50*/  DFMA R12, R8, -R8, R6 ;  /* 0x80000008080c722b */ /* 0x000fd00000000006 */
[----:B------:R-:W-:-:S10]  /*0b60*/  DFMA R6, R10, R12, R8 ;  /* 0x0000000c0a06722b */ /* 0x000fd40000000008 */
[----:B------:R-:W-:Y:S01]  /*0b70*/  VIADD R7, R7, 0xfcb00000 ;  /* 0xfcb0000007077836 */ /* 0x000fe20000000000 */
[----:B------:R-:W-:Y:S06]  /*0b80*/  BRA `(.L_x_12) ;  /* 0x0000000000047947 */ /* 0x000fec0003800000 */
.L_x_13:
[----:B------:R-:W-:-:S11]  /*0b90*/  DADD R6, R8, R8 ;  /* 0x0000000008067229 */ /* 0x000fd60000000008 */
.L_x_12:
[----:B------:R-:W-:Y:S05]  /*0ba0*/  BSYNC.RECONVERGENT B1 ;  /* 0x0000000000017941 */ /* 0x000fea0003800200 */
.L_x_10:
[----:B------:R-:W-:-:S04]  /*0bb0*/  IMAD.MOV.U32 R3, RZ, RZ, 0x0 ;  /* 0x00000000ff037424 */ /* 0x000fc800078e00ff */
[----:B------:R-:W-:Y:S05]  /*0bc0*/  RET.REL.NODEC R2 `(_Z8kernel_BPfi) ;  /* 0xfffffff4020c7950 */ /* 0x000fea0003c3ffff */
        .type           $_Z8kernel_BPfi$__internal_accurate_pow,@function
        .size           $_Z8kernel_BPfi$__internal_accurate_pow,(.L_x_28 - $_Z8kernel_BPfi$__internal_accurate_pow)
$_Z8kernel_BPfi$__internal_accurate_pow:
[----:B------:R-:W0:Y:S01]  /*0bd0*/  MUFU.RCP64H R15, 1.785396575927734375 ;  /* 0x3ffc90fc000f7908 */ /* 0x000e220000001800 */
[----:B------:R-:W-:Y:S01]  /*0be0*/  IMAD.MOV.U32 R6, RZ, RZ, -0x7f23cc9 ;  /* 0xf80dc337ff067424 */ /* 0x000fe200078e00ff */
[----:B------:R-:W-:Y:S01]  /*0bf0*/  UMOV UR4, 0x3f91e648 ;  /* 0x3f91e64800047882 */ /* 0x000fe20000000000 */
[----:B------:R-:W-:Y:S01]  /*0c00*/  IMAD.MOV.U32 R7, RZ, RZ, 0x3ffc90fc ;  /* 0x3ffc90fcff077424 */ /* 0x000fe200078e00ff */
[----:B------:R-:W-:Y:S01]  /*0c10*/  UMOV UR5, 0x3fcb7818 ;  /* 0x3fcb781800057882 */ /* 0x000fe20000000000 */
[----:B------:R-:W-:Y:S01]  /*0c20*/  IMAD.MOV.U32 R14, RZ, RZ, RZ ;  /* 0x000000ffff0e7224 */ /* 0x000fe200078e00ff */
[----:B------:R-:W-:Y:S01]  /*0c30*/  MOV R8, 0x41ad3b5a ;  /* 0x41ad3b5a00087802 */ /* 0x000fe20000000f00 */
[----:B------:R-:W-:Y:S01]  /*0c40*/  IMAD.MOV.U32 R9, RZ, RZ, 0x3ed0f5d2 ;  /* 0x3ed0f5d2ff097424 */ /* 0x000fe200078e00ff */
[----:B------:R-:W-:Y:S01]  /*0c50*/  UMOV UR8, 0x7d2cafe2 ;  /* 0x7d2cafe200087882 */ /* 0x000fe20000000000 */
[----:B------:R-:W-:Y:S02]  /*0c60*/  UMOV UR9, 0x3eb0f5ff ;  /* 0x3eb0f5ff00097882 */ /* 0x000fe40000000000 */
[----:B0-----:R-:W-:-:S08]  /*0c70*/  DFMA R6, R14, -R6, 1 ;  /* 0x3ff000000e06742b */ /* 0x001fd00000000806 */
[----:B------:R-:W-:-:S08]  /*0c80*/  DFMA R6, R6, R6, R6 ;  /* 0x000000060606722b */ /* 0x000fd00000000006 */
[----:B------:R-:W-:-:S08]  /*0c90*/  DFMA R14, R14, R6, R14 ;  /* 0x000000060e0e722b */ /* 0x000fd0000000000e */
[----:B------:R-:W-:-:S08]  /*0ca0*/  DMUL R6, R14, -UR4 ;  /* 0x800000040e067c28 */ /* 0x000fd00008000000 */
[----:B------:R-:W-:-:S08]  /*0cb0*/  DFMA R6, R14, -UR4, R6 ;  /* 0x800000040e067c2b */ /* 0x000fd00008000006 */
[C---:B------:R-:W-:Y:S02]  /*0cc0*/  DMUL R12, R6.reuse, R6 ;  /* 0x00000006060c7228 */ /* 0x040fe40000000000 */
[----:B------:R-:W-:-:S06]  /*0cd0*/  DADD R10, -R6, -UR4 ;  /* 0x80000004060a7e29 */ /* 0x000fcc0008000100 */
[----:B------:R-:W-:Y:S01]  /*0ce0*/  DFMA R8, R12, UR8, R8 ;  /* 0x000000080c087c2b */ /* 0x000fe20008000008 */
[----:B------:R-:W-:Y:S01]  /*0cf0*/  UMOV UR8, 0x75488a3f ;  /* 0x75488a3f00087882 */ /* 0x000fe20000000000 */
[----:B------:R-:W-:Y:S01]  /*0d00*/  UMOV UR9, 0x3ef3b20a ;  /* 0x3ef3b20a00097882 */ /* 0x000fe20000000000 */
[----:B------:R-:W-:Y:S02]  /*0d10*/  DADD R18, R10, R10 ;  /* 0x000000000a127229 */ /* 0x000fe4000000000a */
[----:B------:R-:W-:-:S03]  /*0d20*/  DMUL R10, R6, R6 ;  /* 0x00000006060a7228 */ /* 0x000fc60000000000 */
[----:B------:R-:W-:Y:S01]  /*0d30*/  DFMA R8, R12, R8, UR8 ;  /* 0x000000080c087e2b */ /* 0x000fe20008000008 */
[----:B------:R-:W-:Y:S01]  /*0d40*/  UMOV UR8, 0xe4faecd5 ;  /* 0xe4faecd500087882 */ /* 0x000fe20000000000 */
[----:B------:R-:W-:Y:S01]  /*0d50*/  UMOV UR9, 0x3f1745cd ;  /* 0x3f1745cd00097882 */ /* 0x000fe20000000000 */
[----:B------:R-:W-:Y:S01]  /*0d60*/  DFMA R18, -R6, -UR4, R18 ;  /* 0x8000000406127c2b */ /* 0x000fe20008000112 */
[----:B------:R-:W-:Y:S01]  /*0d70*/  UMOV UR4, 0xb9e7b0 ;  /* 0x00b9e7b000047882 */ /* 0x000fe20000000000 */
[----:B------:R-:W-:-:S03]  /*0d80*/  UMOV UR5, 0x3c46a4cb ;  /* 0x3c46a4cb00057882 */ /* 0x000fc60000000000 */
[----:B------:R-:W-:Y:S01]  /*0d90*/  DFMA R8, R12, R8, UR8 ;  /* 0x000000080c087e2b */ /* 0x000fe20008000008 */
[----:B------:R-:W-:Y:S01]  /*0da0*/  UMOV UR8, 0x258a578b ;  /* 0x258a578b00087882 */ /* 0x000fe20000000000 */
[----:B------:R-:W-:Y:S01]  /*0db0*/  UMOV UR9, 0x3f3c71c7 ;  /* 0x3f3c71c700097882 */ /* 0x000fe20000000000 */
[----:B------:R-:W-:-:S05]  /*0dc0*/  DMUL R14, R14, R18 ;  /* 0x000000120e0e7228 */ /* 0x000fca0000000000 */
[----:B------:R-:W-:Y:S01]  /*0dd0*/  DFMA R8, R12, R8, UR8 ;  /* 0x000000080c087e2b */ /* 0x000fe20008000008 */
[----:B------:R-:W-:Y:S01]  /*0de0*/  UMOV UR8, 0x9242b910 ;  /* 0x9242b91000087882 */ /* 0x000fe20000000000 */
[----:B------:R-:W-:-:S03]  /*0df0*/  UMOV UR9, 0x3f624924 ;  /* 0x3f62492400097882 */ /* 0x000fc60000000000 */
[----:B------:R-:W-:Y:S02]  /*0e00*/  VIADD R23, R15, 0x100000 ;  /* 0x001000000f177836 */ /* 0x000fe40000000000 */
[----:B------:R-:W-:Y:S01]  /*0e10*/  IMAD.MOV.U32 R22, RZ, RZ, R14 ;  /* 0x000000ffff167224 */ /* 0x000fe200078e000e */
[----:B------:R-:W-:Y:S01]  /*0e20*/  DFMA R8, R12, R8, UR8 ;  /* 0x000000080c087e2b */ /* 0x000fe20008000008 */
[----:B------:R-:W-:Y:S01]  /*0e30*/  UMOV UR8, 0x99999dfb ;  /* 0x99999dfb00087882 */ /* 0x000fe20000000000 */
[----:B------:R-:W-:-:S06]  /*0e40*/  UMOV UR9, 0x3f899999 ;  /* 0x3f89999900097882 */ /* 0x000fcc0000000000 */
[----:B------:R-:W-:Y:S01]  /*0e50*/  DFMA R16, R12, R8, UR8 ;  /* 0x000000080c107e2b */ /* 0x000fe20008000008 */
[----:B------:R-:W-:Y:S01]  /*0e60*/  UMOV UR8, 0x55555555 ;  /* 0x5555555500087882 */ /* 0x000fe20000000000 */
[----:B------:R-:W-:-:S06]  /*0e70*/  UMOV UR9, 0x3fb55555 ;  /* 0x3fb5555500097882 */ /* 0x000fcc0000000000 */
[----:B------:R-:W-:-:S08]  /*0e80*/  DFMA R8, R12, R16, UR8 ;  /* 0x000000080c087e2b */ /* 0x000fd00008000010 */
[----:B------:R-:W-:-:S08]  /*0e90*/  DADD R20, -R8, UR8 ;  /* 0x0000000808147e29 */ /* 0x000fd00008000100 */
[----:B------:R-:W-:Y:S02]  /*0ea0*/  DFMA R16, R12, R16, R20 ;  /* 0x000000100c10722b */ /* 0x000fe40000000014 */
[C---:B------:R-:W-:Y:S02]  /*0eb0*/  DMUL R12, R6.reuse, R10 ;  /* 0x0000000a060c7228 */ /* 0x040fe40000000000 */
[----:B------:R-:W-:-:S04]  /*0ec0*/  DFMA R20, R6, R6, -R10 ;  /* 0x000000060614722b */ /* 0x000fc8000000080a */
[----:B------:R-:W-:Y:S01]  /*0ed0*/  DADD R16, R16, -UR4 ;  /* 0x8000000410107e29 */ /* 0x000fe20008000000 */
[----:B------:R-:W-:Y:S01]  /*0ee0*/  UMOV UR4, 0x0 ;  /* 0x0000000000047882 */ /* 0x000fe20000000000 */
[C---:B------:R-:W-:Y:S01]  /*0ef0*/  DFMA R18, R6.reuse, R10, -R12 ;  /* 0x0000000a0612722b */ /* 0x040fe2000000080c */
[----:B------:R-:W-:Y:S01]  /*0f00*/  UMOV UR5, 0x40000000 ;  /* 0x4000000000057882 */ /* 0x000fe20000000000 */
[----:B------:R-:W-:-:S04]  /*0f10*/  DFMA R20, R6, R22, R20 ;  /* 0x000000160614722b */ /* 0x000fc80000000014 */
[----:B------:R-:W-:Y:S02]  /*0f20*/  DADD R24, R8, R16 ;  /* 0x0000000008187229 */ /* 0x000fe40000000010 */
[----:B------:R-:W-:-:S06]  /*0f30*/  DFMA R18, R14, R10, R18 ;  /* 0x0000000a0e12722b */ /* 0x000fcc0000000012 */
[----:B------:R-:W-:Y:S02]  /*0f40*/  DMUL R10, R24, R12 ;  /* 0x0000000c180a7228 */ /* 0x000fe40000000000 */
[----:B------:R-:W-:Y:S02]  /*0f50*/  DFMA R18, R6, R20, R18 ;  /* 0x000000140612722b */ /* 0x000fe40000000012 */
[----:B------:R-:W-:-:S04]  /*0f60*/  DADD R20, R8, -R24 ;  /* 0x0000000008147229 */ /* 0x000fc80000000818 */
[----:B------:R-:W-:-:S04]  /*0f70*/  DFMA R8, R24, R12, -R10 ;  /* 0x0000000c1808722b */ /* 0x000fc8000000080a */
[----:B------:R-:W-:-:S04]  /*0f80*/  DADD R20, R16, R20 ;  /* 0x0000000010147229 */ /* 0x000fc80000000014 */
[----:B------:R-:W-:-:S08]  /*0f90*/  DFMA R8, R24, R18, R8 ;  /* 0x000000121808722b */ /* 0x000fd00000000008 */
[----:B------:R-:W-:-:S08]  /*0fa0*/  DFMA R20, R20, R12, R8 ;  /* 0x0000000c1414722b */ /* 0x000fd00000000008 */
[----:B------:R-:W-:-:S08]  /*0fb0*/  DADD R12, R10, R20 ;  /* 0x000000000a0c7229 */ /* 0x000fd00000000014 */
[--C-:B------:R-:W-:Y:S02]  /*0fc0*/  DADD R8, R6, R12.reuse ;  /* 0x0000000006087229 */ /* 0x100fe4000000000c */
[----:B------:R-:W-:-:S06]  /*0fd0*/  DADD R10, R10, -R12 ;  /* 0x000000000a0a7229 */ /* 0x000fcc000000080c */
[----:B------:R-:W-:Y:S02]  /*0fe0*/  DADD R6, R6, -R8 ;  /* 0x0000000006067229 */ /* 0x000fe40000000808 */
[----:B------:R-:W-:-:S06]  /*0ff0*/  DADD R10, R20, R10 ;  /* 0x00000000140a7229 */ /* 0x000fcc000000000a */
[----:B------:R-:W-:-:S08]  /*1000*/  DADD R6, R12, R6 ;  /* 0x000000000c067229 */ /* 0x000fd00000000006 */
[----:B------:R-:W-:Y:S01]  /*1010*/  DADD R6, R10, R6 ;  /* 0x000000000a067229 */ /* 0x000fe20000000006 */
[----:B------:R-:W-:Y:S02]  /*1020*/  IMAD.MOV.U32 R10, RZ, RZ, -0x105c611 ;  /* 0xfefa39efff0a7424 */ /* 0x000fe400078e00ff */
[----:B------:R-:W-:-:S05]  /*1030*/  IMAD.MOV.U32 R11, RZ, RZ, 0x3fe62e42 ;  /* 0x3fe62e42ff0b7424 */ /* 0x000fca00078e00ff */
[----:B------:R-:W-:Y:S01]  /*1040*/  DADD R14, R14, R6 ;  /* 0x000000000e0e7229 */ /* 0x000fe20000000006 */
[----:B------:R-:W-:Y:S01]  /*1050*/  MOV R6, 0xfefa39ef ;  /* 0xfefa39ef00067802 */ /* 0x000fe20000000f00 */
[----:B------:R-:W-:-:S06]  /*1060*/  IMAD.MOV.U32 R7, RZ, RZ, 0x3fe62e42 ;  /* 0x3fe62e42ff077424 */ /* 0x000fcc00078e00ff */
[----:B------:R-:W-:-:S08]  /*1070*/  DADD R12, R8, R14 ;  /* 0x00000000080c7229 */ /* 0x000fd0000000000e */
[--C-:B------:R-:W-:Y:S02]  /*1080*/  DFMA R10, R10, UR4, R12.reuse ;  /* 0x000000040a0a7c2b */ /* 0x100fe4000800000c */
[----:B------:R-:W-:-:S06]  /*1090*/  DADD R8, R8, -R12 ;  /* 0x0000000008087229 */ /* 0x000fcc000000080c */
[----:B------:R-:W-:Y:S02]  /*10a0*/  DFMA R16, -R6, 2, R10 ;  /* 0x400000000610782b */ /* 0x000fe4000000010a */
[----:B------:R-:W-:Y:S01]  /*10b0*/  DADD R8, R14, R8 ;  /* 0x000000000e087229 */ /* 0x000fe20000000008 */
[----:B------:R-:W-:Y:S01]  /*10c0*/  LOP3.LUT R15, R3, 0xff0fffff, RZ, 0xc0, !PT ;  /* 0xff0fffff030f7812 */ /* 0x000fe200078ec0ff */
[----:B------:R-:W-:-:S04]  /*10d0*/  IMAD.MOV.U32 R14, RZ, RZ, R2 ;  /* 0x000000ffff0e7224 */ /* 0x000fc800078e0002 */
[----:B------:R-:W-:Y:S01]  /*10e0*/  DADD R16, -R12, R16 ;  /* 0x000000000c107229 */ /* 0x000fe20000000110 */
[----:B------:R-:W-:Y:S02]  /*10f0*/  IMAD.MOV.U32 R12, RZ, RZ, 0x3b39803f ;  /* 0x3b39803fff0c7424 */ /* 0x000fe400078e00ff */
[----:B------:R-:W-:-:S05]  /*1100*/  IMAD.MOV.U32 R13, RZ, RZ, 0x3c7abc9e ;  /* 0x3c7abc9eff0d7424 */ /* 0x000fca00078e00ff */
[----:B------:R-:W-:-:S08]  /*1110*/  DADD R8, R8, -R16 ;  /* 0x0000000008087229 */ /* 0x000fd00000000810 */
[----:B------:R-:W-:Y:S01]  /*1120*/  DFMA R8, R12, UR4, R8 ;  /* 0x000000040c087c2b */ /* 0x000fe20008000008 */
[----:B------:R-:W-:Y:S01]  /*1130*/  UMOV UR4, 0x3b39803f ;  /* 0x3b39803f00047882 */ /* 0x000fe20000000000 */
[----:B------:R-:W-:Y:S01]  /*1140*/  IMAD.SHL.U32 R12, R3, 0x2, RZ ;  /* 0x00000002030c7824 */ /* 0x000fe200078e00ff */
[----:B------:R-:W-:-:S04]  /*1150*/  UMOV UR5, 0x3c7abc9e ;  /* 0x3c7abc9e00057882 */ /* 0x000fc80000000000 */
[----:B------:R-:W-:Y:S01]  /*1160*/  ISETP.GT.U32.AND P0, PT, R12, -0x2000001, PT ;  /* 0xfdffffff0c00780c */ /* 0x000fe20003f04070 */
[----:B------:R-:W-:-:S03]  /*1170*/  DADD R12, R10, R8 ;  /* 0x000000000a0c7229 */ /* 0x000fc60000000008 */
[----:B------:R-:W-:-:S05]  /*1180*/  SEL R15, R15, R3, P0 ;  /* 0x000000030f0f7207 */ /* 0x000fca0000000000 */
[----:B------:R-:W-:Y:S02]  /*1190*/  DADD R10, R10, -R12 ;  /* 0x000000000a0a7229 */ /* 0x000fe4000000080c */
[----:B------:R-:W-:-:S06]  /*11a0*/  DMUL R2, R12, R14 ;  /* 0x0000000e0c027228 */ /* 0x000fcc0000000000 */
[----:B------:R-:W-:Y:S02]  /*11b0*/  DADD R10, R8, R10 ;  /* 0x00000000080a7229 */ /* 0x000fe4000000000a */
[----:B------:R-:W-:-:S08]  /*11c0*/  DFMA R12, R12, R14, -R2 ;  /* 0x0000000e0c0c722b */ /* 0x000fd00000000802 */
[----:B------:R-:W-:Y:S01]  /*11d0*/  DFMA R12, R10, R14, R12 ;  /* 0x0000000e0a0c722b */ /* 0x000fe2000000000c */
[----:B------:R-:W-:Y:S01]  /*11e0*/  MOV R10, 0x652b82fe ;  /* 0x652b82fe000a7802 */ /* 0x000fe20000000f00 */
[----:B------:R-:W-:-:S06]  /*11f0*/  IMAD.MOV.U32 R11, RZ, RZ, 0x3ff71547 ;  /* 0x3ff71547ff0b7424 */ /* 0x000fcc00078e00ff */
[----:B------:R-:W-:-:S08]  /*1200*/  DADD R8, R2, R12 ;  /* 0x0000000002087229 */ /* 0x000fd0000000000c */
[----:B------:R-:W-:Y:S02]  /*1210*/  DFMA R10, R8, R10, 6.75539944105574400000e+15 ;  /* 0x43380000080a742b */ /* 0x000fe4000000000a */
[----:B------:R-:W-:Y:S01]  /*1220*/  FSETP.GEU.AND P0, PT, |R9|, 4.1917929649353027344, PT ;  /* 0x4086232b0900780b */ /* 0x000fe20003f0e200 */
[----:B------:R-:W-:-:S05]  /*1230*/  DADD R2, R2, -R8 ;  /* 0x0000000002027229 */ /* 0x000fca0000000808 */
[----:B------:R-:W-:-:S03]  /*1240*/  DADD R14, R10, -6.75539944105574400000e+15 ;  /* 0xc33800000a0e7429 */ /* 0x000fc60000000000 */
[----:B------:R-:W-:-:S05]  /*1250*/  DADD R12, R12, R2 ;  /* 0x000000000c0c7229 */ /* 0x000fca0000000002 */
[----:B------:R-:W-:-:S08]  /*1260*/  DFMA R6, R14, -R6, R8 ;  /* 0x800000060e06722b */ /* 0x000fd00000000008 */
[----:B------:R-:W-:Y:S01]  /*1270*/  DFMA R6, R14, -UR4, R6 ;  /* 0x800000040e067c2b */ /* 0x000fe20008000006 */
[----:B------:R-:W-:Y:S01]  /*1280*/  UMOV UR4, 0x69ce2bdf ;  /* 0x69ce2bdf00047882 */ /* 0x000fe20000000000 */
[----:B------:R-:W-:Y:S01]  /*1290*/  IMAD.MOV.U32 R14, RZ, RZ, -0x35dec16 ;  /* 0xfca213eaff0e7424 */ /* 0x000fe200078e00ff */
[----:B------:R-:W-:Y:S01]  /*12a0*/  UMOV UR5, 0x3e5ade15 ;  /* 0x3e5ade1500057882 */ /* 0x000fe20000000000 */
[----:B------:R-:W-:-:S06]  /*12b0*/  IMAD.MOV.U32 R15, RZ, RZ, 0x3e928af3 ;  /* 0x3e928af3ff0f7424 */ /* 0x000fcc00078e00ff */
[----:B------:R-:W-:Y:S01]  /*12c0*/  DFMA R14, R6, UR4, R14 ;  /* 0x00000004060e7c2b */ /* 0x000fe2000800000e */
[----:B------:R-:W-:Y:S01]  /*12d0*/  UMOV UR4, 0x62401315 ;  /* 0x6240131500047882 */ /* 0x000fe20000000000 */
[----:B------:R-:W-:-:S06]  /*12e0*/  UMOV UR5, 0x3ec71dee ;  /* 0x3ec71dee00057882 */ /* 0x000fcc0000000000 */
[----:B------:R-:W-:Y:S01]  /*12f0*/  DFMA R14, R6, R14, UR4 ;  /* 0x00000004060e7e2b */ /* 0x000fe2000800000e */
        /* <DEDUP_REMOVED lines=20> */
[----:B------:R-:W-:-:S08]  /*1440*/  DFMA R14, R6, R14, UR4 ;  /* 0x00000004060e7e2b */ /* 0x000fd0000800000e */
[----:B------:R-:W-:-:S08]  /*1450*/  DFMA R14, R6, R14, 1 ;  /* 0x3ff00000060e742b */ /* 0x000fd0000000000e */
[----:B------:R-:W-:-:S10]  /*1460*/  DFMA R6, R6, R14, 1 ;  /* 0x3ff000000606742b */ /* 0x000fd4000000000e */
[----:B------:R-:W-:Y:S02]  /*1470*/  IMAD R3, R10, 0x100000, R7 ;  /* 0x001000000a037824 */ /* 0x000fe400078e0207 */
[----:B------:R-:W-:Y:S01]  /*1480*/  IMAD.MOV.U32 R2, RZ, RZ, R6 ;  /* 0x000000ffff027224 */ /* 0x000fe200078e0006 */
[----:B------:R-:W-:Y:S06]  /*1490*/  @!P0 BRA `(.L_x_14) ;  /* 0x0000000000308947 */ /* 0x000fec0003800000 */
[----:B------:R-:W-:Y:S01]  /*14a0*/  FSETP.GEU.AND P1, PT, |R9|, 4.2275390625, PT ;  /* 0x408748000900780b */ /* 0x000fe20003f2e200 */
[C---:B------:R-:W-:Y:S02]  /*14b0*/  DADD R14, R8.reuse, +INF ;  /* 0x7ff00000080e7429 */ /* 0x040fe40000000000 */
[----:B------:R-:W-:-:S08]  /*14c0*/  DSETP.GEU.AND P0, PT, R8, RZ, PT ;  /* 0x000000ff0800722a */ /* 0x000fd00003f0e000 */
[----:B------:R-:W-:Y:S02]  /*14d0*/  FSEL R3, R15, RZ, P0 ;  /* 0x000000ff0f037208 */ /* 0x000fe40000000000 */
[----:B------:R-:W-:-:S04]  /*14e0*/  @!P1 LEA.HI R2, R10, R10, RZ, 0x1 ;  /* 0x0000000a0a029211 */ /* 0x000fc800078f08ff */
[----:B------:R-:W-:Y:S02]  /*14f0*/  @!P1 SHF.R.S32.HI R9, RZ, 0x1, R2 ;  /* 0x00000001ff099819 */ /* 0x000fe40000011402 */
[----:B------:R-:W-:Y:S02]  /*1500*/  FSEL R2, R14, RZ, P0 ;  /* 0x000000ff0e027208 */ /* 0x000fe40000000000 */
[----:B------:R-:W-:Y:S01]  /*1510*/  @!P1 IADD3 R8, PT, PT, R10, -R9, RZ ;  /* 0x800000090a089210 */ /* 0x000fe20007ffe0ff */
[----:B------:R-:W-:-:S03]  /*1520*/  @!P1 IMAD R7, R9, 0x100000, R7 ;  /* 0x0010000009079824 */ /* 0x000fc600078e0207 */
[----:B------:R-:W-:Y:S01]  /*1530*/  @!P1 LEA R9, R8, 0x3ff00000, 0x14 ;  /* 0x3ff0000008099811 */ /* 0x000fe200078ea0ff */
[----:B------:R-:W-:-:S06]  /*1540*/  @!P1 IMAD.MOV.U32 R8, RZ, RZ, RZ ;  /* 0x000000ffff089224 */ /* 0x000fcc00078e00ff */
[----:B------:R-:W-:-:S11]  /*1550*/  @!P1 DMUL R2, R6, R8 ;  /* 0x0000000806029228 */ /* 0x000fd60000000000 */
.L_x_14:
[----:B------:R-:W-:Y:S02]  /*1560*/  DFMA R12, R12, R2, R2 ;  /* 0x000000020c0c722b */ /* 0x000fe40000000002 */
[----:B------:R-:W-:-:S08]  /*1570*/  DSETP.NEU.AND P0, PT, |R2|, +INF , PT ;  /* 0x7ff000000200742a */ /* 0x000fd00003f0d200 */
[----:B------:R-:W-:Y:S01]  /*1580*/  FSEL R8, R2, R12, !P0 ;  /* 0x0000000c02087208 */ /* 0x000fe20004000000 */
[----:B------:R-:W-:Y:S01]  /*1590*/  IMAD.MOV.U32 R2, RZ, RZ, R26 ;  /* 0x000000ffff027224 */ /* 0x000fe200078e001a */
[----:B------:R-:W-:Y:S01]  /*15a0*/  FSEL R9, R3, R13, !P0 ;  /* 0x0000000d03097208 */ /* 0x000fe20004000000 */
[----:B------:R-:W-:-:S04]  /*15b0*/  IMAD.MOV.U32 R3, RZ, RZ, 0x0 ;  /* 0x00000000ff037424 */ /* 0x000fc800078e00ff */
[----:B------:R-:W-:Y:S05]  /*15c0*/  RET.REL.NODEC R2 `(_Z8kernel_BPfi) ;  /* 0xffffffe8028c7950 */ /* 0x000fea0003c3ffff */
.L_x_15:
[----:B------:R-:W-:-:S00]  /*15d0*/  BRA `(.L_x_15) ;  /* 0xfffffffc00fc7947 */ /* 0x000fc0000383ffff */
[----:B------:R-:W-:-:S00]  /*15e0*/  NOP ;  /* 0x0000000000007918 */ /* 0x000fc00000000000 */
        /* <DEDUP_REMOVED lines=9> */
.L_x_28:


//--------------------- .text._Z8kernel_APfi      --------------------------
	.section	.text._Z8kernel_APfi,"ax",@progbits
	.align	128
        .global         _Z8kernel_APfi
        .type           _Z8kernel_APfi,@function
        .size           _Z8kernel_APfi,(.L_x_30 - _Z8kernel_APfi)
        .other          _Z8kernel_APfi,@"STO_CUDA_ENTRY STV_DEFAULT"
_Z8kernel_APfi:
.text._Z8kernel_APfi:
        /* <DEDUP_REMOVED lines=13> */
.L_x_19:
[----:B-1----:R1:W4:Y:S01]  /*00d0*/  I2F.F64 R4, R27 ;  /* 0x0000001b00047312 */ /* 0x0023220000201c00 */
[----:B------:R-:W-:Y:S01]  /*00e0*/  BSSY.RECONVERGENT B0, `(.L_x_16) ;  /* 0x0000003000007945 */ /* 0x000fe20003800200 */
[----:B------:R-:W-:-:S07]  /*00f0*/  MOV R0, 0x110 ;  /* 0x0000011000007802 */ /* 0x000fce0000000f00 */
[----:B01234-:R-:W-:Y:S05]  /*0100*/  CALL.REL.NOINC `($_Z8kernel_APfi$__internal_accurate_pow) ;  /* 0x0000000400407944 */ /* 0x01ffea0003c00000 */
[----:B------:R-:W-:Y:S05]  /*0110*/  BSYNC.RECONVERGENT B0 ;  /* 0x0000000000007941 */ /* 0x000fea0003800200 */
.L_x_16:
[----:B------:R-:W0:Y:S01]  /*0120*/  MUFU.RSQ64H R7, R19 ;  /* 0x0000001300077308 */ /* 0x000e220000001c00 */
[----:B------:R-:W-:Y:S01]  /*0130*/  VIADD R6, R19, 0xfcb00000 ;  /* 0xfcb0000013067836 */ /* 0x000fe20000000000 */
[----:B------:R-:W-:Y:S01]  /*0140*/  BSSY.RECONVERGENT B0, `(.L_x_17) ;  /* 0x0000014000007945 */ /* 0x000fe20003800200 */
[----:B------:R-:W-:Y:S01]  /*0150*/  IMAD.MOV.U32 R4, RZ, RZ, R10 ;  /* 0x000000ffff047224 */ /* 0x000fe200078e000a */
[----:B------:R-:W-:Y:S01]  /*0160*/  MOV R10, 0x0 ;  /* 0x00000000000a7802 */ /* 0x000fe20000000f00 */
[----:B------:R-:W-:Y:S01]  /*0170*/  IMAD.MOV.U32 R5, RZ, RZ, R19 ;  /* 0x000000ffff057224 */ /* 0x000fe200078e0013 */
[----:B------:R-:W-:Y:S01]  /*0180*/  ISETP.GE.U32.AND P1, PT, R6, 0x7ca00000, PT ;  /* 0x7ca000000600780c */ /* 0x000fe20003f26070 */
[----:B------:R-:W-:Y:S01]  /*0190*/  IMAD.MOV.U32 R11, RZ, RZ, 0x3fd80000 ;  /* 0x3fd80000ff0b7424 */ /* 0x000fe200078e00ff */
[----:B------:R-:W-:Y:S01]  /*01a0*/  ISETP.NE.AND P0, PT, R27, RZ, PT ;  /* 0x000000ff1b00720c */ /* 0x000fe20003f05270 */
        /* <DEDUP_REMOVED lines=12> */
[----:B------:R-:W-:Y:S05]  /*0270*/  CALL.REL.NOINC `($__internal_2_$__cuda_sm20_dsqrt_rn_f64_mediumpath_v1) ;  /* 0x0000000000287944 */ /* 0x000fea0003c00000 */
.L_x_18:
[----:B------:R-:W-:Y:S05]  /*0280*/  BSYNC.RECONVERGENT B0 ;  /* 0x0000000000007941 */ /* 0x000fea0003800200 */
.L_x_17:
[----:B------:R-:W-:Y:S01]  /*0290*/  DADD R8, R8, R8 ;  /* 0x0000000008087229 */ /* 0x000fe20000000008 */
[----:B------:R-:W-:Y:S01]  /*02a0*/  IMAD.WIDE R4, R27, 0x4, R2 ;  /* 0x000000041b047825 */ /* 0x000fe200078e0202 */
[----:B------:R-:W-:-:S08]  /*02b0*/  IADD3 R27, PT, PT, R26, R27, RZ ;  /* 0x0000001b1a1b7210 */ /* 0x000fd00007ffe0ff */
[----:B------:R-:W0:Y:S02]  /*02c0*/  F2F.F32.F64 R8, R8 ;  /* 0x0000000800087310 */ /* 0x000e240000301000 */
[----:B0-----:R-:W-:Y:S02]  /*02d0*/  FSEL R7, R8, 2, P0 ;  /* 0x4000000008077808 */ /* 0x001fe40000000000 */
[----:B------:R-:W-:-:S03]  /*02e0*/  ISETP.GE.AND P0, PT, R27, UR10, PT ;  /* 0x0000000a1b007c0c */ /* 0x000fc6000bf06270 */
[----:B------:R1:W-:Y:S10]  /*02f0*/  STG.E desc[UR6][R4.64], R7 ;  /* 0x0000000704007986 */ /* 0x0003f4000c101906 */
[----:B------:R-:W-:Y:S05]  /*0300*/  @!P0 BRA `(.L_x_19) ;  /* 0xfffffffc00708947 */ /* 0x000fea000383ffff */
[----:B------:R-:W-:Y:S05]  /*0310*/  EXIT ;  /* 0x000000000000794d */ /* 0x000fea0003800000 */
        .weak           $__internal_2_$__cuda_sm20_dsqrt_rn_f64_mediumpath_v1
        .type           $__internal_2_$__cuda_sm20_dsqrt_rn_f64_mediumpath_v1,@function
        .size           $__internal_2_$__cuda_sm20_dsqrt_rn_f64_mediumpath_v1,($_Z8kernel_APfi$__internal_accurate_pow - $__internal_2_$__cuda_sm20_dsqrt_rn_f64_mediumpath_v1)
$__internal_2_$__cuda_sm20_dsqrt_rn_f64_mediumpath_v1:
[----:B------:R-:W-:Y:S01]  /*0320*/  ISETP.GE.U32.AND P1, PT, R6, -0x3400000, PT ;  /* 0xfcc000000600780c */ /* 0x000fe20003f26070 */
[----:B------:R-:W-:Y:S01]  /*0330*/  BSSY.RECONVERGENT B1, `(.L_x_20) ;  /* 0x0000028000017945 */ /* 0x000fe20003800200 */
[----:B------:R-:W-:Y:S01]  /*0340*/  IMAD.MOV.U32 R6, RZ, RZ, R4 ;  /* 0x000000ffff067224 */ /* 0x000fe200078e0004 */
[----:B------:R-:W-:Y:S01]  /*0350*/  MOV R7, R5 ;  /* 0x0000000500077202 */ /* 0x000fe20000000f00 */
[----:B------:R-:W-:Y:S02]  /*0360*/  IMAD.MOV.U32 R10, RZ, RZ, R12 ;  /* 0x000000ffff0a7224 */ /* 0x000fe400078e000c */
[----:B------:R-:W-:Y:S02]  /*0370*/  IMAD.MOV.U32 R4, RZ, RZ, R16 ;  /* 0x000000ffff047224 */ /* 0x000fe400078e0010 */
[----:B------:R-:W-:-:S05]  /*0380*/  IMAD.MOV.U32 R5, RZ, RZ, R17 ;  /* 0x000000ffff057224 */ /* 0x000fca00078e0011 */
        /* <DEDUP_REMOVED lines=9> */
.L_x_21:
        /* <DEDUP_REMOVED lines=9> */
[----:B------:R-:W-:Y:S01]  /*04b0*/  IMAD.MOV.U32 R10, RZ, RZ, 0x0 ;  /* 0x00000000ff0a7424 */ /* 0x000fe200078e00ff */
[----:B------:R-:W-:Y:S01]  /*04c0*/  MOV R6, RZ ;  /* 0x000000ff00067202 */ /* 0x000fe20000000f00 */
[----:B------:R-:W-:-:S03]  /*04d0*/  IMAD.MOV.U32 R11, RZ, RZ, 0x3fd80000 ;  /* 0x3fd80000ff0b7424 */ /* 0x000fc600078e00ff */
[----:B------:R-:W0:Y:S02]  /*04e0*/  MUFU.RSQ64H R7, R5 ;  /* 0x0000000500077308 */ /* 0x000e240000001c00 */
        /* <DEDUP_REMOVED lines=11> */
.L_x_23:
[----:B------:R-:W-:-:S11]  /*05a0*/  DADD R4, R6, R6 ;  /* 0x0000000006047229 */ /* 0x000fd60000000006 */
.L_x_22:
[----:B------:R-:W-:Y:S05]  /*05b0*/  BSYNC.RECONVERGENT B1 ;  /* 0x0000000000017941 */ /* 0x000fea0003800200 */
.L_x_20:
[----:B------:R-:W-:Y:S01]  /*05c0*/  IMAD.MOV.U32 R8, RZ, RZ, R4 ;  /* 0x000000ffff087224 */ /* 0x000fe200078e0004 */
[----:B------:R-:W-:Y:S01]  /*05d0*/  MOV R9, R5 ;  /* 0x0000000500097202 */ /* 0x000fe20000000f00 */
[----:B------:R-:W-:Y:S02]  /*05e0*/  IMAD.MOV.U32 R4, RZ, RZ, R0 ;  /* 0x000000ffff047224 */ /* 0x000fe400078e0000 */
[----:B------:R-:W-:-:S04]  /*05f0*/  IMAD.MOV.U32 R5, RZ, RZ, 0x0 ;  /* 0x00000000ff057424 */ /* 0x000fc800078e00ff */
[----:B------:R-:W-:Y:S05]  /*0600*/  RET.REL.NODEC R4 `(_Z8kernel_APfi) ;  /* 0xfffffff8047c7950 */ /* 0x000fea0003c3ffff */
        .type           $_Z8kernel_APfi$__internal_accurate_pow,@function
        .size           $_Z8kernel_APfi$__internal_accurate_pow,(.L_x_30 - $_Z8kernel_APfi$__internal_accurate_pow)
$_Z8kernel_APfi$__internal_accurate_pow:
[----:B------:R-:W0:Y:S01]  /*0610*/  MUFU.RCP64H R15, 1.785396575927734375 ;  /* 0x3ffc90fc000f7908 */ /* 0x000e220000001800 */
[----:B------:R-:W-:Y:S02]  /*0620*/  HFMA2 R6, -RZ, RZ, -33184, -3.607421875 ;  /* 0xf80dc337ff067431 */ /* 0x000fe400000001ff */
[----:B------:R-:W-:Y:S01]  /*0630*/  IMAD.MOV.U32 R7, RZ, RZ, 0x3ffc90fc ;  /* 0x3ffc90fcff077424 */ /* 0x000fe200078e00ff */
[----:B------:R-:W-:Y:S01]  /*0640*/  UMOV UR4, 0x3f91e648 ;  /* 0x3f91e64800047882 */ /* 0x000fe20000000000 */
[----:B------:R-:W-:Y:S01]  /*0650*/  IMAD.MOV.U32 R14, RZ, RZ, RZ ;  /* 0x000000ffff0e7224 */ /* 0x000fe200078e00ff */
[----:B------:R-:W-:Y:S01]  /*0660*/  UMOV UR5, 0x3fcb7818 ;  /* 0x3fcb781800057882 */ /* 0x000fe20000000000 */
[----:B------:R-:W-:Y:S01]  /*0670*/  MOV R8, 0x41ad3b5a ;  /* 0x41ad3b5a00087802 */ /* 0x000fe20000000f00 */
[----:B------:R-:W-:Y:S01]  /*0680*/  IMAD.MOV.U32 R9, RZ, RZ, 0x3ed0f5d2 ;  /* 0x3ed0f5d2ff097424 */ /* 0x000fe200078e00ff */
[----:B------:R-:W-:Y:S01]  /*0690*/  UMOV UR8, 0x7d2cafe2 ;  /* 0x7d2cafe200087882 */ /* 0x000fe20000000000 */
[----:B------:R-:W-:Y:S01]  /*06a0*/  UMOV UR9, 0x3eb0f5ff ;  /* 0x3eb0f5ff00097882 */ /* 0x000fe20000000000 */
        /* <DEDUP_REMOVED lines=25> */
[----:B------:R-:W-:Y:S01]  /*0840*/  VIADD R23, R15, 0x100000 ;  /* 0x001000000f177836 */ /* 0x000fe20000000000 */
[----:B------:R-:W-:Y:S02]  /*0850*/  MOV R22, R14 ;  /* 0x0000000e00167202 */ /* 0x000fe40000000f00 */
        /* <DEDUP_REMOVED lines=45> */
[----:B------:R-:W-:Y:S01]  /*0b30*/  IMAD.MOV.U32 R12, RZ, RZ, 0x3b39803f ;  /* 0x3b39803fff0c7424 */ /* 0x000fe200078e00ff */
[----:B------:R-:W-:-:S06]  /*0b40*/  MOV R13, 0x3c7abc9e ;  /* 0x3c7abc9e000d7802 */ /* 0x000fcc0000000f00 */
        /* <DEDUP_REMOVED lines=25> */
[----:B------:R-:W-:Y:S01]  /*0ce0*/  MOV R15, 0x3e928af3 ;  /* 0x3e928af3000f7802 */ /* 0x000fe20000000f00 */
[----:B------:R-:W-:-:S05]  /*0cf0*/  UMOV UR5, 0x3e5ade15 ;  /* 0x3e5ade1500057882 */ /* 0x000fca0000000000 */
        /* <DEDUP_REMOVED lines=42> */
.L_x_24:
[----:B------:R-:W-:Y:S02]  /*0fa0*/  DFMA R12, R12, R4, R4 ;  /* 0x000000040c0c722b */ /* 0x000fe40000000004 */
[----:B------:R-:W-:-:S08]  /*0fb0*/  DSETP.NEU.AND P0, PT, |R4|, +INF , PT ;  /* 0x7ff000000400742a */ /* 0x000fd00003f0d200 */
[----:B------:R-:W-:Y:S02]  /*0fc0*/  FSEL R10, R4, R12, !P0 ;  /* 0x0000000c040a7208 */ /* 0x000fe40004000000 */
[----:B------:R-:W-:Y:S01]  /*0fd0*/  FSEL R19, R5, R13, !P0 ;  /* 0x0000000d05137208 */ /* 0x000fe20004000000 */
[----:B------:R-:W-:Y:S01]  /*0fe0*/  IMAD.MOV.U32 R5, RZ, RZ, 0x0 ;  /* 0x00000000ff057424 */ /* 0x000fe200078e00ff */
[----:B------:R-:W-:-:S04]  /*0ff0*/  MOV R4, R0 ;  /* 0x0000000000047202 */ /* 0x000fc80000000f00 */
[----:B------:R-:W-:Y:S05]  /*1000*/  RET.REL.NODEC R4 `(_Z8kernel_APfi) ;  /* 0xffffffec04fc7950 */ /* 0x000fea0003c3ffff */
.L_x_25:
        /* <DEDUP_REMOVED lines=15> */
.L_x_30:


//--------------------- .nv.shared.reserved.0     --------------------------
	.section	.nv.shared.reserved.0,"aw",@nobits
	.weak		__nv_reservedSMEM_offset_0_alias
	.size		__nv_reservedSMEM_offset_0_alias, 0, 64
	.other		__nv_reservedSMEM_offset_0_alias,@"STO_CUDA_RESERVED_SHARED STV_DEFAULT"
__nv_reservedSMEM_offset_0_alias:
	.zero		0
	.zero		64


//--------------------- .nv.constant0._Z8kernel_BPfi --------------------------
	.section	.nv.constant0._Z8kernel_BPfi,"a",@progbits
	.sectionflags	@""
	.align	4
.nv.constant0._Z8kernel_BPfi:
	.zero		908


//--------------------- .nv.constant0._Z8kernel_APfi --------------------------
	.section	.nv.constant0._Z8kernel_APfi,"a",@progbits
	.sectionflags	@""
	.align	4
.nv.constant0._Z8kernel_APfi:
	.zero		908


//--------------------- SYMBOLS --------------------------

	.type		.nv.reservedSmem.offset0,@object
	.size		.nv.reservedSmem.offset0,0x4
